	.headerflags	@"EF_CUDA_TEXMODE_UNIFIED EF_CUDA_64BIT_ADDRESS EF_CUDA_SM86 EF_CUDA_VIRTUAL_SM(EF_CUDA_SM86)"
	.elftype	@"ET_EXEC"


//--------------------- .nv.info                  --------------------------
	.section	.nv.info,"",@"SHT_CUDA_INFO"
	.align	4


	//----- nvinfo : EIATTR_REGCOUNT
	.align		4
        /*0000*/ 	.byte	0x04, 0x2f
        /*0002*/ 	.short	(.L_1 - .L_0)
	.align		4
.L_0:
        /*0004*/ 	.word	index@(triton__0d1d2d3d4d5d6d7d8d9de10de)
        /*0008*/ 	.word	0x00000030


	//----- nvinfo : EIATTR_MAX_STACK_SIZE
	.align		4
.L_1:
        /*000c*/ 	.byte	0x04, 0x23
        /*000e*/ 	.short	(.L_3 - .L_2)
	.align		4
.L_2:
        /*0010*/ 	.word	index@(triton__0d1d2d3d4d5d6d7d8d9de10de)
        /*0014*/ 	.word	0x00000000


	//----- nvinfo : EIATTR_MIN_STACK_SIZE
	.align		4
.L_3:
        /*0018*/ 	.byte	0x04, 0x12
        /*001a*/ 	.short	(.L_5 - .L_4)
	.align		4
.L_4:
        /*001c*/ 	.word	index@(triton__0d1d2d3d4d5d6d7d8d9de10de)
        /*0020*/ 	.word	0x00000000


	//----- nvinfo : EIATTR_FRAME_SIZE
	.align		4
.L_5:
        /*0024*/ 	.byte	0x04, 0x11
        /*0026*/ 	.short	(.L_7 - .L_6)
	.align		4
.L_6:
        /*0028*/ 	.word	index@(triton__0d1d2d3d4d5d6d7d8d9de10de)
        /*002c*/ 	.word	0x00000000
.L_7:


//--------------------- .nv.info.triton__0d1d2d3d4d5d6d7d8d9de10de --------------------------
	.section	.nv.info.triton__0d1d2d3d4d5d6d7d8d9de10de,"",@"SHT_CUDA_INFO"
	.align	4


	//----- nvinfo : EIATTR_CUDA_API_VERSION
	.align		4
        /*0000*/ 	.byte	0x04, 0x37
        /*0002*/ 	.short	(.L_9 - .L_8)
.L_8:
        /*0004*/ 	.word	0x0000007b


	//----- nvinfo : EIATTR_SW2861232_WAR
	.align		4
.L_9:
        /*0008*/ 	.byte	0x01, 0x35
	.zero		2


	//----- nvinfo : EIATTR_PARAM_CBANK
	.align		4
        /*000c*/ 	.byte	0x04, 0x0a
        /*000e*/ 	.short	(.L_11 - .L_10)
	.align		4
.L_10:
        /*0010*/ 	.word	index@(.nv.constant0.triton__0d1d2d3d4d5d6d7d8d9de10de)
        /*0014*/ 	.short	0x0160
        /*0016*/ 	.short	0x0050


	//----- nvinfo : EIATTR_CBANK_PARAM_SIZE
	.align		4
.L_11:
        /*0018*/ 	.byte	0x03, 0x19
        /*001a*/ 	.short	0x0050


	//----- nvinfo : EIATTR_KPARAM_INFO
	.align		4
        /*001c*/ 	.byte	0x04, 0x17
        /*001e*/ 	.short	(.L_13 - .L_12)
.L_12:
        /*0020*/ 	.word	0x00000000
        /*0024*/ 	.short	0x000a
        /*0026*/ 	.short	0x004c
        /*0028*/ 	.byte	0x00, 0xf0, 0x11, 0x00


	//----- nvinfo : EIATTR_KPARAM_INFO
	.align		4
.L_13:
        /*002c*/ 	.byte	0x04, 0x17
        /*002e*/ 	.short	(.L_15 - .L_14)
.L_14:
        /*0030*/ 	.word	0x00000000
        /*0034*/ 	.short	0x0009
        /*0036*/ 	.short	0x0048
        /*0038*/ 	.byte	0x00, 0xf0, 0x11, 0x00


	//----- nvinfo : EIATTR_KPARAM_INFO
	.align		4
.L_15:
        /*003c*/ 	.byte	0x04, 0x17
        /*003e*/ 	.short	(.L_17 - .L_16)
.L_16:
        /*0040*/ 	.word	0x00000000
        /*0044*/ 	.short	0x0008
        /*0046*/ 	.short	0x0040
        /*0048*/ 	.byte	0x00, 0xf0, 0x21, 0x00


	//----- nvinfo : EIATTR_KPARAM_INFO
	.align		4
.L_17:
        /*004c*/ 	.byte	0x04, 0x17
        /*004e*/ 	.short	(.L_19 - .L_18)
.L_18:
        /*0050*/ 	.word	0x00000000
        /*0054*/ 	.short	0x0007
        /*0056*/ 	.short	0x0038
        /*0058*/ 	.byte	0x00, 0xf0, 0x21, 0x00


	//----- nvinfo : EIATTR_KPARAM_INFO
	.align		4
.L_19:
        /*005c*/ 	.byte	0x04, 0x17
        /*005e*/ 	.short	(.L_21 - .L_20)
.L_20:
        /*0060*/ 	.word	0x00000000
        /*0064*/ 	.short	0x0006
        /*0066*/ 	.short	0x0030
        /*0068*/ 	.byte	0x00, 0xf0, 0x21, 0x00


	//----- nvinfo : EIATTR_KPARAM_INFO
	.align		4
.L_21:
        /*006c*/ 	.byte	0x04, 0x17
        /*006e*/ 	.short	(.L_23 - .L_22)
.L_22:
        /*0070*/ 	.word	0x00000000
        /*0074*/ 	.short	0x0005
        /*0076*/ 	.short	0x0028
        /*0078*/ 	.byte	0x00, 0xf0, 0x21, 0x00


	//----- nvinfo : EIATTR_KPARAM_INFO
	.align		4
.L_23:
        /*007c*/ 	.byte	0x04, 0x17
        /*007e*/ 	.short	(.L_25 - .L_24)
.L_24:
        /*0080*/ 	.word	0x00000000
        /*0084*/ 	.short	0x0004
        /*0086*/ 	.short	0x0020
        /*0088*/ 	.byte	0x00, 0xf0, 0x21, 0x00


	//----- nvinfo : EIATTR_KPARAM_INFO
	.align		4
.L_25:
        /*008c*/ 	.byte	0x04, 0x17
        /*008e*/ 	.short	(.L_27 - .L_26)
.L_26:
        /*0090*/ 	.word	0x00000000
        /*0094*/ 	.short	0x0003
        /*0096*/ 	.short	0x0018
        /*0098*/ 	.byte	0x00, 0xf0, 0x21, 0x00


	//----- nvinfo : EIATTR_KPARAM_INFO
	.align		4
.L_27:
        /*009c*/ 	.byte	0x04, 0x17
        /*009e*/ 	.short	(.L_29 - .L_28)
.L_28:
        /*00a0*/ 	.word	0x00000000
        /*00a4*/ 	.short	0x0002
        /*00a6*/ 	.short	0x0010
        /*00a8*/ 	.byte	0x00, 0xf0, 0x21, 0x00


	//----- nvinfo : EIATTR_KPARAM_INFO
	.align		4
.L_29:
        /*00ac*/ 	.byte	0x04, 0x17
        /*00ae*/ 	.short	(.L_31 - .L_30)
.L_30:
        /*00b0*/ 	.word	0x00000000
        /*00b4*/ 	.short	0x0001
        /*00b6*/ 	.short	0x0008
        /*00b8*/ 	.byte	0x00, 0xf0, 0x21, 0x00


	//----- nvinfo : EIATTR_KPARAM_INFO
	.align		4
.L_31:
        /*00bc*/ 	.byte	0x04, 0x17
        /*00be*/ 	.short	(.L_33 - .L_32)
.L_32:
        /*00c0*/ 	.word	0x00000000
        /*00c4*/ 	.short	0x0000
        /*00c6*/ 	.short	0x0000
        /*00c8*/ 	.byte	0x00, 0xf0, 0x21, 0x00


	//----- nvinfo : EIATTR_MAXREG_COUNT
	.align		4
.L_33:
        /*00cc*/ 	.byte	0x03, 0x1b
        /*00ce*/ 	.short	0x00ff


	//----- nvinfo : EIATTR_COOP_GROUP_MASK_REGIDS
	.align		4
        /*00d0*/ 	.byte	0x04, 0x29
        /*00d2*/ 	.short	(.L_35 - .L_34)


	//   ....[0]....
.L_34:
        /*00d4*/ 	.word	0xffffffff


	//   ....[1]....
        /*00d8*/ 	.word	0xffffffff


	//   ....[2]....
        /*00dc*/ 	.word	0xffffffff


	//   ....[3]....
        /*00e0*/ 	.word	0xffffffff


	//   ....[4]....
        /*00e4*/ 	.word	0xffffffff


	//   ....[5]....
        /*00e8*/ 	.word	0xffffffff


	//   ....[6]....
        /*00ec*/ 	.word	0xffffffff


	//   ....[7]....
        /*00f0*/ 	.word	0xffffffff


	//   ....[8]....
        /*00f4*/ 	.word	0xffffffff


	//   ....[9]....
        /*00f8*/ 	.word	0xffffffff


	//   ....[10]....
        /*00fc*/ 	.word	0xffffffff


	//   ....[11]....
        /*0100*/ 	.word	0xffffffff


	//   ....[12]....
        /*0104*/ 	.word	0xffffffff


	//   ....[13]....
        /*0108*/ 	.word	0xffffffff


	//   ....[14]....
        /*010c*/ 	.word	0xffffffff


	//   ....[15]....
        /*0110*/ 	.word	0xffffffff


	//----- nvinfo : EIATTR_COOP_GROUP_INSTR_OFFSETS
	.align		4
.L_35:
        /*0114*/ 	.byte	0x04, 0x28
        /*0116*/ 	.short	(.L_37 - .L_36)


	//   ....[0]....
.L_36:
        /*0118*/ 	.word	0x00000d20


	//   ....[1]....
        /*011c*/ 	.word	0x00000d40


	//   ....[2]....
        /*0120*/ 	.word	0x00000d60


	//   ....[3]....
        /*0124*/ 	.word	0x00000d80


	//   ....[4]....
        /*0128*/ 	.word	0x00000db0


	//   ....[5]....
        /*012c*/ 	.word	0x00000e30


	//   ....[6]....
        /*0130*/ 	.word	0x00000e50


	//   ....[7]....
        /*0134*/ 	.word	0x00000e90


	//   ....[8]....
        /*0138*/ 	.word	0x00001f80


	//   ....[9]....
        /*013c*/ 	.word	0x00001fa0


	//   ....[10]....
        /*0140*/ 	.word	0x00001fc0


	//   ....[11]....
        /*0144*/ 	.word	0x00001fe0


	//   ....[12]....
        /*0148*/ 	.word	0x00002000


	//   ....[13]....
        /*014c*/ 	.word	0x00002050


	//   ....[14]....
        /*0150*/ 	.word	0x00002070


	//   ....[15]....
        /*0154*/ 	.word	0x000020a0


	//----- nvinfo : EIATTR_EXIT_INSTR_OFFSETS
	.align		4
.L_37:
        /*0158*/ 	.byte	0x04, 0x1c
        /*015a*/ 	.short	(.L_39 - .L_38)


	//   ....[0]....
.L_38:
        /*015c*/ 	.word	0x00002900


	//----- nvinfo : EIATTR_MAX_THREADS
	.align		4
.L_39:
        /*0160*/ 	.byte	0x04, 0x05
        /*0162*/ 	.short	(.L_41 - .L_40)
.L_40:
        /*0164*/ 	.word	0x00000100
        /*0168*/ 	.word	0x00000001
        /*016c*/ 	.word	0x00000001
.L_41:


//--------------------- .nv.rel.action            --------------------------
	.section	.nv.rel.action,"",@"SHT_CUDA_RELOCINFO"
	.align	8
	.sectionentsize	8
        /*0000*/ 	.byte	0x73, 0x00, 0x00, 0x00, 0x00, 0x00, 0x00, 0x00, 0x00, 0x00, 0x00, 0x11, 0x25, 0x00, 0x05, 0x36


//--------------------- .nv.constant0.triton__0d1d2d3d4d5d6d7d8d9de10de --------------------------
	.section	.nv.constant0.triton__0d1d2d3d4d5d6d7d8d9de10de,"a",@progbits
	.align	4
.nv.constant0.triton__0d1d2d3d4d5d6d7d8d9de10de:
	.zero		432


//--------------------- .text.triton__0d1d2d3d4d5d6d7d8d9de10de --------------------------
	.section	.text.triton__0d1d2d3d4d5d6d7d8d9de10de,"ax",@progbits
	.sectionflags	@"SHF_BARRIERS=1"
	.sectioninfo	@"SHI_REGISTERS=48"
	.align	128
        .global         triton__0d1d2d3d4d5d6d7d8d9de10de
        .type           triton__0d1d2d3d4d5d6d7d8d9de10de,@function
        .size           triton__0d1d2d3d4d5d6d7d8d9de10de,(.L_x_3 - triton__0d1d2d3d4d5d6d7d8d9de10de)
        .other          triton__0d1d2d3d4d5d6d7d8d9de10de,@"STO_CUDA_ENTRY STV_DEFAULT"
triton__0d1d2d3d4d5d6d7d8d9de10de:
.text.triton__0d1d2d3d4d5d6d7d8d9de10de:
[----:B------:R-:W-:-:S02]  /*0000*/  MOV R1, c[0x0][0x28] ;  /* 0x00000a0000017a02 */ /* 0x000fc40000000f00 */
[----:B------:R-:W0:Y:S01]  /*0010*/  S2UR UR7, SR_CTAID.X ;  /* 0x00000000000779c3 */ /* 0x000e220000002500 */
[----:B------:R-:W1:Y:S01]  /*0020*/  S2R R0, SR_TID.X ;  /* 0x0000000000007919 */ /* 0x000e620000002100 */
[----:B------:R-:W-:Y:S01]  /*0030*/  MOV R35, 0x2 ;  /* 0x0000000200237802 */ /* 0x000fe20000000f00 */
[----:B------:R-:W-:Y:S01]  /*0040*/  CS2R R4, SRZ ;  /* 0x0000000000047805 */ /* 0x000fe2000001ff00 */
[----:B------:R-:W-:Y:S01]  /*0050*/  MOV R41, 0x4 ;  /* 0x0000000400297802 */ /* 0x000fe20000000f00 */
[----:B------:R-:W-:Y:S02]  /*0060*/  ULDC.64 UR8, c[0x0][0x118] ;  /* 0x0000460000087ab9 */ /* 0x000fe40000000a00 */
[----:B0-----:R-:W-:Y:S01]  /*0070*/  UISETP.GE.AND UP1, UPT, UR7, 0x200, UPT ;  /* 0x000002000700788c */ /* 0x001fe2000bf26270 */
[----:B-1----:R-:W-:Y:S01]  /*0080*/  LOP3.LUT R2, R0, 0xff, RZ, 0xc0, !PT ;  /* 0x000000ff00027812 */ /* 0x002fe200078ec0ff */
[----:B------:R-:W-:-:S03]  /*0090*/  IMAD.U32 R7, RZ, RZ, UR7 ;  /* 0x00000007ff077e24 */ /* 0x000fc6000f8e00ff */
[----:B------:R-:W-:Y:S02]  /*00a0*/  SHF.L.U32 R2, R2, 0x3, RZ ;  /* 0x0000000302027819 */ /* 0x000fe400000006ff */
[----:B------:R-:W-:-:S03]  /*00b0*/  PLOP3.LUT P0, PT, PT, PT, UP1, 0x80, 0x0 ;  /* 0x000000000000781c */ /* 0x000fc60003f0f018 */
[----:B------:R-:W-:Y:S02]  /*00c0*/  IMAD R36, R7, 0x900, R2 ;  /* 0x0000090007247824 */ /* 0x000fe400078e0202 */
[----:B------:R-:W-:Y:S01]  /*00d0*/  CS2R R6, SRZ ;  /* 0x0000000000067805 */ /* 0x000fe2000001ff00 */
[----:B------:R-:W-:-:S04]  /*00e0*/  IMAD.WIDE.U32 R40, R2, R41, c[0x0][0x170] ;  /* 0x00005c0002287625 */ /* 0x000fc800078e0029 */
[C---:B------:R-:W-:Y:S01]  /*00f0*/  IMAD.WIDE R12, R36.reuse, R35, c[0x0][0x168] ;  /* 0x00005a00240c7625 */ /* 0x040fe200078e0223 */
[----:B------:R-:W-:Y:S01]  /*0100*/  IADD3 R20, R36, 0x4, RZ ;  /* 0x0000000424147810 */ /* 0x000fe20007ffe0ff */
[----:B------:R-:W2:Y:S04]  /*0110*/  LDG.E.EL.128 R28, [R40.64+0x10] ;  /* 0x00001008281c7981 */ /* 0x000ea8000c2e1d00 */
[----:B------:R0:W3:Y:S01]  /*0120*/  @!P0 LDG.E.EL.128 R4, [R12.64] ;  /* 0x000000080c048981 */ /* 0x0000e2000c2e1d00 */
[----:B------:R-:W-:Y:S01]  /*0130*/  PLOP3.LUT P0, PT, PT, PT, UP1, 0x80, 0x0 ;  /* 0x000000000000781c */ /* 0x000fe20003f0f018 */
[----:B------:R-:W-:Y:S01]  /*0140*/  IMAD.MOV.U32 R37, RZ, RZ, 0x4 ;  /* 0x00000004ff257424 */ /* 0x000fe200078e00ff */
[----:B------:R-:W-:Y:S01]  /*0150*/  CS2R R8, SRZ ;  /* 0x0000000000087805 */ /* 0x000fe2000001ff00 */
[----:B------:R-:W-:-:S02]  /*0160*/  CS2R R10, SRZ ;  /* 0x00000000000a7805 */ /* 0x000fc4000001ff00 */
[----:B------:R-:W-:-:S08]  /*0170*/  IMAD.WIDE R20, R20, R37, c[0x0][0x178] ;  /* 0x00005e0014147625 */ /* 0x000fd000078e0225 */
[----:B------:R1:W4:Y:S01]  /*0180*/  @!P0 LDG.E.EL.128 R8, [R20.64] ;  /* 0x0000000814088981 */ /* 0x000322000c2e1d00 */
[----:B------:R-:W-:Y:S02]  /*0190*/  PLOP3.LUT P2, PT, PT, PT, UP1, 0x80, 0x0 ;  /* 0x000000000000781c */ /* 0x000fe40003f4f018 */
[----:B------:R-:W-:Y:S01]  /*01a0*/  IADD3 R14, R2, 0x800, RZ ;  /* 0x00000800020e7810 */ /* 0x000fe20007ffe0ff */
[----:B------:R-:W-:Y:S01]  /*01b0*/  CS2R R16, SRZ ;  /* 0x0000000000107805 */ /* 0x000fe2000001ff00 */
[----:B0-----:R-:W-:Y:S01]  /*01c0*/  MOV R12, UR7 ;  /* 0x00000007000c7c02 */ /* 0x001fe20008000f00 */
[----:B------:R-:W-:Y:S01]  /*01d0*/  CS2R R18, SRZ ;  /* 0x0000000000127805 */ /* 0x000fe2000001ff00 */
[----:B------:R-:W-:Y:S01]  /*01e0*/  ISETP.GE.U32.AND P1, PT, R14, 0x900, PT ;  /* 0x000009000e00780c */ /* 0x000fe20003f26070 */
[----:B------:R-:W-:-:S03]  /*01f0*/  IMAD.WIDE R32, R36, R37, c[0x0][0x178] ;  /* 0x00005e0024207625 */ /* 0x000fc600078e0225 */
[----:B------:R-:W-:Y:S02]  /*0200*/  ISETP.LT.AND P0, PT, R12, 0x200, !P1 ;  /* 0x000002000c00780c */ /* 0x000fe40004f01270 */
[----:B------:R-:W5:Y:S01]  /*0210*/  LDG.E.EL.128 R12, [R40.64] ;  /* 0x00000008280c7981 */ /* 0x000f62000c2e1d00 */
[----:B------:R-:W-:Y:S01]  /*0220*/  IADD3 R38, R36, 0x800, RZ ;  /* 0x0000080024267810 */ /* 0x000fe20007ffe0ff */
[----:B-1----:R-:W-:Y:S01]  /*0230*/  CS2R R20, SRZ ;  /* 0x0000000000147805 */ /* 0x002fe2000001ff00 */
[----:B------:R-:W-:Y:S01]  /*0240*/  CS2R R22, SRZ ;  /* 0x0000000000167805 */ /* 0x000fe2000001ff00 */
[----:B------:R0:W5:Y:S01]  /*0250*/  @!P2 LDG.E.EL.128 R16, [R32.64] ;  /* 0x000000082010a981 */ /* 0x000162000c2e1d00 */
[----:B------:R-:W-:Y:S01]  /*0260*/  PLOP3.LUT P2, PT, PT, PT, UP1, 0x80, 0x0 ;  /* 0x000000000000781c */ /* 0x000fe20003f4f018 */
[----:B------:R-:W-:Y:S01]  /*0270*/  IMAD.WIDE R34, R38, R35, c[0x0][0x168] ;  /* 0x00005a0026227625 */ /* 0x000fe200078e0223 */
[----:B------:R-:W-:Y:S01]  /*0280*/  PLOP3.LUT P3, PT, PT, PT, UP1, 0x80, 0x0 ;  /* 0x000000000000781c */ /* 0x000fe20003f6f018 */
[----:B------:R-:W-:Y:S01]  /*0290*/  CS2R R24, SRZ ;  /* 0x0000000000187805 */ /* 0x000fe2000001ff00 */
[----:B------:R-:W-:-:S02]  /*02a0*/  CS2R R26, SRZ ;  /* 0x00000000001a7805 */ /* 0x000fc4000001ff00 */
[----:B------:R1:W5:Y:S04]  /*02b0*/  @P0 LDG.E.EL.128 R20, [R34.64] ;  /* 0x0000000822140981 */ /* 0x000368000c2e1d00 */
[----:B------:R-:W5:Y:S01]  /*02c0*/  @!P1 LDG.E.EL.128 R24, [R40.64+0x2000] ;  /* 0x0020000828189981 */ /* 0x000f62000c2e1d00 */
[----:B-1----:R-:W-:Y:S01]  /*02d0*/  CS2R R34, SRZ ;  /* 0x0000000000227805 */ /* 0x002fe2000001ff00 */
[----:B------:R-:W-:-:S05]  /*02e0*/  IADD3 R44, R36, 0x804, RZ ;  /* 0x00000804242c7810 */ /* 0x000fca0007ffe0ff */
[----:B------:R-:W-:Y:S01]  /*02f0*/  IMAD.WIDE R44, R44, R37, c[0x0][0x178] ;  /* 0x00005e002c2c7625 */ /* 0x000fe200078e0225 */
[----:B--2---:R-:W-:Y:S01]  /*0300*/  FADD R39, R28, 1 ;  /* 0x3f8000001c277421 */ /* 0x004fe20000000000 */
[----:B---3--:R-:W-:Y:S02]  /*0310*/  SEL R6, R6, RZ, !P2 ;  /* 0x000000ff06067207 */ /* 0x008fe40005000000 */
[----:B------:R-:W-:Y:S02]  /*0320*/  SEL R7, R7, RZ, !P3 ;  /* 0x000000ff07077207 */ /* 0x000fe40005800000 */
[C---:B------:R-:W-:Y:S02]  /*0330*/  PRMT R28, R6.reuse, 0x7632, R28 ;  /* 0x00007632061c7816 */ /* 0x040fe4000000001c */
[----:B------:R-:W-:Y:S01]  /*0340*/  SHF.L.U32 R6, R6, 0x10, RZ ;  /* 0x0000001006067819 */ /* 0x000fe200000006ff */
[C---:B0-----:R-:W-:Y:S01]  /*0350*/  IMAD.U32 R33, R7.reuse, 0x10000, RZ ;  /* 0x0001000007217824 */ /* 0x041fe200078e00ff */
[----:B------:R-:W-:Y:S01]  /*0360*/  PLOP3.LUT P2, PT, PT, PT, UP1, 0x80, 0x0 ;  /* 0x000000000000781c */ /* 0x000fe20003f4f018 */
[----:B------:R-:W-:Y:S01]  /*0370*/  FADD R30, R30, 1 ;  /* 0x3f8000001e1e7421 */ /* 0x000fe20000000000 */
[----:B------:R-:W-:Y:S01]  /*0380*/  PRMT R7, R7, 0x7632, R7 ;  /* 0x0000763207077816 */ /* 0x000fe20000000007 */
[----:B------:R-:W-:Y:S01]  /*0390*/  FMUL R39, R6, R39 ;  /* 0x0000002706277220 */ /* 0x000fe20000400000 */
[----:B------:R-:W-:Y:S01]  /*03a0*/  SHF.L.U32 R28, R28, 0x10, RZ ;  /* 0x000000101c1c7819 */ /* 0x000fe200000006ff */
[----:B------:R-:W-:Y:S01]  /*03b0*/  FADD R29, R29, 1 ;  /* 0x3f8000001d1d7421 */ /* 0x000fe20000000000 */
[----:B----4-:R-:W-:Y:S01]  /*03c0*/  SEL R10, R10, RZ, !P2 ;  /* 0x000000ff0a0a7207 */ /* 0x010fe20005000000 */
[----:B------:R-:W-:Y:S01]  /*03d0*/  FMUL R33, R33, R30 ;  /* 0x0000001e21217220 */ /* 0x000fe20000400000 */
[----:B------:R-:W-:Y:S01]  /*03e0*/  SHF.L.U32 R6, R7, 0x10, RZ ;  /* 0x0000001007067819 */ /* 0x000fe200000006ff */
[----:B------:R-:W-:Y:S01]  /*03f0*/  FADD R43, R31, 1 ;  /* 0x3f8000001f2b7421 */ /* 0x000fe20000000000 */
[----:B------:R-:W-:Y:S01]  /*0400*/  FMUL R42, R28, R29 ;  /* 0x0000001d1c2a7220 */ /* 0x000fe20000400000 */
[----:B------:R-:W-:Y:S01]  /*0410*/  FFMA R10, R10, R33, RZ ;  /* 0x000000210a0a7223 */ /* 0x000fe200000000ff */
[----:B------:R-:W-:Y:S01]  /*0420*/  CS2R R28, SRZ ;  /* 0x00000000001c7805 */ /* 0x000fe2000001ff00 */
[----:B------:R-:W-:Y:S01]  /*0430*/  CS2R R30, SRZ ;  /* 0x00000000001e7805 */ /* 0x000fe2000001ff00 */
[----:B------:R-:W-:Y:S01]  /*0440*/  FMUL R43, R6, R43 ;  /* 0x0000002b062b7220 */ /* 0x000fe20000400000 */
[----:B------:R-:W-:Y:S01]  /*0450*/  CS2R R32, SRZ ;  /* 0x0000000000207805 */ /* 0x000fe2000001ff00 */
[----:B------:R-:W-:-:S03]  /*0460*/  IMAD.WIDE R6, R38, R37, c[0x0][0x178] ;  /* 0x00005e0026067625 */ /* 0x000fc600078e0225 */
[----:B------:R-:W2:Y:S04]  /*0470*/  @!P1 LDG.E.EL.128 R28, [R40.64+0x2010] ;  /* 0x00201008281c9981 */ /* 0x000ea8000c2e1d00 */
[----:B------:R0:W3:Y:S01]  /*0480*/  @P0 LDG.E.EL.128 R32, [R6.64] ;  /* 0x0000000806200981 */ /* 0x0000e2000c2e1d00 */
[----:B------:R-:W-:Y:S02]  /*0490*/  PLOP3.LUT P2, PT, PT, PT, UP1, 0x80, 0x0 ;  /* 0x000000000000781c */ /* 0x000fe40003f4f018 */
[----:B------:R-:W-:Y:S02]  /*04a0*/  PLOP3.LUT P3, PT, PT, PT, UP1, 0x80, 0x0 ;  /* 0x000000000000781c */ /* 0x000fe40003f6f018 */
[----:B------:R-:W-:Y:S02]  /*04b0*/  SEL R8, R8, RZ, !P2 ;  /* 0x000000ff08087207 */ /* 0x000fe40005000000 */
[----:B------:R-:W-:Y:S01]  /*04c0*/  SEL R38, R11, RZ, !P3 ;  /* 0x000000ff0b267207 */ /* 0x000fe20005800000 */
[----:B------:R-:W-:-:S02]  /*04d0*/  CS2R R36, SRZ ;  /* 0x0000000000247805 */ /* 0x000fc4000001ff00 */
[----:B------:R-:W-:Y:S02]  /*04e0*/  FFMA R8, R8, R39, RZ ;  /* 0x0000002708087223 */ /* 0x000fe400000000ff */
[----:B------:R-:W-:Y:S02]  /*04f0*/  FFMA R43, R38, R43, RZ ;  /* 0x0000002b262b7223 */ /* 0x000fe400000000ff */
[----:B------:R-:W-:-:S06]  /*0500*/  CS2R R38, SRZ ;  /* 0x0000000000267805 */ /* 0x000fcc000001ff00 */
[----:B------:R-:W4:Y:S01]  /*0510*/  @P0 LDG.E.EL.128 R36, [R44.64] ;  /* 0x000000082c240981 */ /* 0x000f22000c2e1d00 */
[----:B------:R-:W-:-:S04]  /*0520*/  PLOP3.LUT P2, PT, PT, PT, UP1, 0x80, 0x0 ;  /* 0x000000000000781c */ /* 0x000fc80003f4f018 */
[----:B0-----:R-:W-:Y:S02]  /*0530*/  SEL R6, R5, RZ, !P2 ;  /* 0x000000ff05067207 */ /* 0x001fe40005000000 */
[----:B------:R-:W-:Y:S01]  /*0540*/  PLOP3.LUT P2, PT, PT, PT, UP1, 0x80, 0x0 ;  /* 0x000000000000781c */ /* 0x000fe20003f4f018 */
[----:B-----5:R-:W-:Y:S01]  /*0550*/  FADD R5, R14, 1 ;  /* 0x3f8000000e057421 */ /* 0x020fe20000000000 */
[----:B------:R-:W-:Y:S02]  /*0560*/  PLOP3.LUT P3, PT, PT, PT, UP1, 0x80, 0x0 ;  /* 0x000000000000781c */ /* 0x000fe40003f6f018 */
[----:B------:R-:W-:Y:S02]  /*0570*/  SEL R4, R4, RZ, !P2 ;  /* 0x000000ff04047207 */ /* 0x000fe40005000000 */
[----:B------:R-:W-:Y:S02]  /*0580*/  SEL R9, R9, RZ, !P3 ;  /* 0x000000ff09097207 */ /* 0x000fe40005800000 */
[----:B------:R-:W-:-:S02]  /*0590*/  SHF.L.U32 R14, R4, 0x10, RZ ;  /* 0x00000010040e7819 */ /* 0x000fc400000006ff */
[----:B------:R-:W-:Y:S01]  /*05a0*/  PRMT R4, R4, 0x7632, R4 ;  /* 0x0000763204047816 */ /* 0x000fe20000000004 */
[----:B------:R-:W-:Y:S01]  /*05b0*/  FADD R13, R13, 1 ;  /* 0x3f8000000d0d7421 */ /* 0x000fe20000000000 */
[----:B------:R-:W-:Y:S01]  /*05c0*/  PLOP3.LUT P3, PT, PT, PT, UP1, 0x80, 0x0 ;  /* 0x000000000000781c */ /* 0x000fe20003f6f018 */
[----:B------:R-:W-:Y:S01]  /*05d0*/  FFMA R9, R9, R42, RZ ;  /* 0x0000002a09097223 */ /* 0x000fe200000000ff */
[----:B------:R-:W-:Y:S01]  /*05e0*/  PLOP3.LUT P4, PT, PT, PT, UP1, 0x80, 0x0 ;  /* 0x000000000000781c */ /* 0x000fe20003f8f018 */
[----:B------:R-:W-:Y:S01]  /*05f0*/  IMAD.U32 R4, R4, 0x10000, RZ ;  /* 0x0001000004047824 */ /* 0x000fe200078e00ff */
[----:B------:R-:W-:Y:S01]  /*0600*/  SEL R17, R17, RZ, !P3 ;  /* 0x000000ff11117207 */ /* 0x000fe20005800000 */
[C---:B------:R-:W-:Y:S01]  /*0610*/  IMAD.U32 R42, R6.reuse, 0x10000, RZ ;  /* 0x00010000062a7824 */ /* 0x040fe200078e00ff */
[----:B------:R-:W-:Y:S01]  /*0620*/  PRMT R6, R6, 0x7632, R6 ;  /* 0x0000763206067816 */ /* 0x000fe20000000006 */
[----:B------:R-:W-:Y:S01]  /*0630*/  FMUL R4, R4, R13 ;  /* 0x0000000d04047220 */ /* 0x000fe20000400000 */
[----:B------:R-:W-:Y:S01]  /*0640*/  SEL R18, R18, RZ, !P4 ;  /* 0x000000ff12127207 */ /* 0x000fe20006000000 */
[----:B------:R-:W-:Y:S01]  /*0650*/  FMUL R5, R42, R5 ;  /* 0x000000052a057220 */ /* 0x000fe20000400000 */
[----:B------:R-:W-:Y:S01]  /*0660*/  SEL R20, R20, RZ, P0 ;  /* 0x000000ff14147207 */ /* 0x000fe20000000000 */
[----:B------:R-:W-:Y:S01]  /*0670*/  FFMA R17, R17, R4, RZ ;  /* 0x0000000411117223 */ /* 0x000fe200000000ff */
[----:B------:R-:W-:Y:S01]  /*0680*/  SHF.L.U32 R11, R6, 0x10, RZ ;  /* 0x00000010060b7819 */ /* 0x000fe200000006ff */
[----:B------:R-:W-:Y:S01]  /*0690*/  FADD R6, R15, 1 ;  /* 0x3f8000000f067421 */ /* 0x000fe20000000000 */
[----:B------:R-:W-:Y:S01]  /*06a0*/  SEL R21, R21, RZ, P0 ;  /* 0x000000ff15157207 */ /* 0x000fe20000000000 */
[----:B------:R-:W-:Y:S01]  /*06b0*/  FADD R7, R12, 1 ;  /* 0x3f8000000c077421 */ /* 0x000fe20000000000 */
[----:B------:R-:W-:Y:S01]  /*06c0*/  PRMT R4, R20, 0x7632, R4 ;  /* 0x0000763214047816 */ /* 0x000fe20000000004 */
[----:B------:R-:W-:Y:S01]  /*06d0*/  FFMA R18, R18, R5, RZ ;  /* 0x0000000512127223 */ /* 0x000fe200000000ff */
[----:B------:R-:W-:Y:S01]  /*06e0*/  SEL R13, R26, RZ, !P1 ;  /* 0x000000ff1a0d7207 */ /* 0x000fe20004800000 */
[----:B------:R-:W-:Y:S01]  /*06f0*/  FMUL R6, R11, R6 ;  /* 0x000000060b067220 */ /* 0x000fe20000400000 */
[----:B------:R-:W-:-:S02]  /*0700*/  SEL R27, R27, RZ, !P1 ;  /* 0x000000ff1b1b7207 */ /* 0x000fc40004800000 */
[----:B------:R-:W-:Y:S01]  /*0710*/  PRMT R5, R21, 0x7632, R5 ;  /* 0x0000763215057816 */ /* 0x000fe20000000005 */
[----:B------:R-:W-:Y:S01]  /*0720*/  FMUL R7, R14, R7 ;  /* 0x000000070e077220 */ /* 0x000fe20000400000 */
[----:B------:R-:W-:Y:S01]  /*0730*/  SEL R11, R24, RZ, !P1 ;  /* 0x000000ff180b7207 */ /* 0x000fe20004800000 */
[----:B------:R-:W-:Y:S01]  /*0740*/  IMAD.U32 R15, R4, 0x10000, RZ ;  /* 0x00010000040f7824 */ /* 0x000fe200078e00ff */
[----:B------:R-:W-:Y:S01]  /*0750*/  SEL R12, R25, RZ, !P1 ;  /* 0x000000ff190c7207 */ /* 0x000fe20004800000 */
[----:B------:R-:W-:Y:S01]  /*0760*/  FADD R13, R13, 1 ;  /* 0x3f8000000d0d7421 */ /* 0x000fe20000000000 */
[----:B------:R-:W-:Y:S02]  /*0770*/  SHF.L.U32 R14, R21, 0x10, RZ ;  /* 0x00000010150e7819 */ /* 0x000fe400000006ff */
[----:B------:R-:W-:Y:S01]  /*0780*/  SHF.L.U32 R4, R5, 0x10, RZ ;  /* 0x0000001005047819 */ /* 0x000fe200000006ff */
[----:B------:R-:W-:Y:S01]  /*0790*/  FADD R5, R27, 1 ;  /* 0x3f8000001b057421 */ /* 0x000fe20000000000 */
[----:B------:R-:W-:Y:S01]  /*07a0*/  PLOP3.LUT P2, PT, PT, PT, UP1, 0x80, 0x0 ;  /* 0x000000000000781c */ /* 0x000fe20003f4f018 */
[----:B------:R-:W-:Y:S01]  /*07b0*/  FADD R11, R11, 1 ;  /* 0x3f8000000b0b7421 */ /* 0x000fe20000000000 */
[----:B------:R-:W-:Y:S01]  /*07c0*/  SHF.L.U32 R20, R20, 0x10, RZ ;  /* 0x0000001014147819 */ /* 0x000fe200000006ff */
[----:B------:R-:W-:Y:S01]  /*07d0*/  FADD R12, R12, 1 ;  /* 0x3f8000000c0c7421 */ /* 0x000fe20000000000 */
[----:B------:R-:W-:Y:S01]  /*07e0*/  FMUL R13, R14, R13 ;  /* 0x0000000d0e0d7220 */ /* 0x000fe20000400000 */
[----:B------:R-:W-:Y:S01]  /*07f0*/  FMUL R5, R4, R5 ;  /* 0x0000000504057220 */ /* 0x000fe20000400000 */
[----:B------:R-:W-:Y:S01]  /*0800*/  SEL R16, R16, RZ, !P2 ;  /* 0x000000ff10107207 */ /* 0x000fe20005000000 */
[----:B------:R-:W-:Y:S01]  /*0810*/  FMUL R11, R20, R11 ;  /* 0x0000000b140b7220 */ /* 0x000fe20000400000 */
[----:B------:R-:W-:Y:S01]  /*0820*/  SEL R22, R22, RZ, P0 ;  /* 0x000000ff16167207 */ /* 0x000fe20000000000 */
[----:B------:R-:W-:Y:S01]  /*0830*/  FMUL R12, R15, R12 ;  /* 0x0000000c0f0c7220 */ /* 0x000fe20000400000 */
[----:B------:R-:W-:Y:S01]  /*0840*/  PLOP3.LUT P5, PT, PT, PT, UP1, 0x80, 0x0 ;  /* 0x000000000000781c */ /* 0x000fe20003faf018 */
[----:B------:R-:W-:Y:S01]  /*0850*/  FFMA R7, R16, R7, RZ ;  /* 0x0000000710077223 */ /* 0x000fe200000000ff */
[----:B------:R-:W-:-:S02]  /*0860*/  SHF.L.U32 R15, R22, 0x10, RZ ;  /* 0x00000010160f7819 */ /* 0x000fc400000006ff */
[----:B------:R-:W-:Y:S02]  /*0870*/  SEL R19, R19, RZ, !P5 ;  /* 0x000000ff13137207 */ /* 0x000fe40006800000 */
[----:B------:R-:W-:Y:S02]  /*0880*/  SEL R23, R23, RZ, P0 ;  /* 0x000000ff17177207 */ /* 0x000fe40000000000 */
[----:B------:R-:W-:Y:S01]  /*0890*/  PLOP3.LUT P2, PT, PT, PT, UP1, 0x40, 0x0 ;  /* 0x000000000000781c */ /* 0x000fe20003f4e818 */
[----:B------:R-:W-:Y:S02]  /*08a0*/  FFMA R6, R19, R6, RZ ;  /* 0x0000000613067223 */ /* 0x000fe400000000ff */
[----:B------:R-:W-:Y:S01]  /*08b0*/  IMAD.U32 R16, R23, 0x10000, RZ ;  /* 0x0001000017107824 */ /* 0x000fe200078e00ff */
[----:B------:R-:W-:Y:S02]  /*08c0*/  FSEL R17, R17, RZ, P2 ;  /* 0x000000ff11117208 */ /* 0x000fe40001000000 */
[----:B------:R-:W-:-:S02]  /*08d0*/  PRMT R22, R22, 0x7632, R22 ;  /* 0x0000763216167816 */ /* 0x000fc40000000016 */
[----:B------:R-:W-:Y:S02]  /*08e0*/  PLOP3.LUT P3, PT, PT, PT, UP1, 0x40, 0x0 ;  /* 0x000000000000781c */ /* 0x000fe40003f6e818 */
[----:B------:R-:W-:Y:S02]  /*08f0*/  SHF.L.U32 R22, R22, 0x10, RZ ;  /* 0x0000001016167819 */ /* 0x000fe400000006ff */
[----:B------:R-:W-:Y:S02]  /*0900*/  FSEL R18, R18, RZ, P3 ;  /* 0x000000ff12127208 */ /* 0x000fe40001800000 */
[----:B------:R-:W-:Y:S02]  /*0910*/  PRMT R23, R23, 0x7632, R23 ;  /* 0x0000763217177816 */ /* 0x000fe40000000017 */
[----:B------:R-:W-:-:S04]  /*0920*/  PLOP3.LUT P2, PT, PT, PT, UP1, 0x40, 0x0 ;  /* 0x000000000000781c */ /* 0x000fc80003f4e818 */
[----:B------:R-:W-:Y:S02]  /*0930*/  FSEL R9, R9, RZ, P2 ;  /* 0x000000ff09097208 */ /* 0x000fe40001000000 */
[----:B------:R-:W-:-:S04]  /*0940*/  PLOP3.LUT P2, PT, PT, PT, UP1, 0x40, 0x0 ;  /* 0x000000000000781c */ /* 0x000fc80003f4e818 */
[----:B------:R-:W-:Y:S02]  /*0950*/  FSEL R43, R43, RZ, P2 ;  /* 0x000000ff2b2b7208 */ /* 0x000fe40001000000 */
[----:B--2---:R-:W-:Y:S02]  /*0960*/  SEL R4, R28, RZ, !P1 ;  /* 0x000000ff1c047207 */ /* 0x004fe40004800000 */
[----:B---3--:R-:W-:Y:S02]  /*0970*/  SEL R14, R32, RZ, P0 ;  /* 0x000000ff200e7207 */ /* 0x008fe40000000000 */
[----:B------:R-:W-:Y:S01]  /*0980*/  SEL R33, R33, RZ, P0 ;  /* 0x000000ff21217207 */ /* 0x000fe20000000000 */
[----:B------:R-:W-:Y:S01]  /*0990*/  FADD R4, R4, 1 ;  /* 0x3f80000004047421 */ /* 0x000fe20000000000 */
[----:B------:R-:W-:Y:S01]  /*09a0*/  SEL R29, R29, RZ, !P1 ;  /* 0x000000ff1d1d7207 */ /* 0x000fe20004800000 */
[----:B------:R-:W-:Y:S01]  /*09b0*/  FMUL R14, R14, R11 ;  /* 0x0000000b0e0e7220 */ /* 0x000fe20000400000 */
[----:B------:R-:W-:Y:S01]  /*09c0*/  SEL R30, R30, RZ, !P1 ;  /* 0x000000ff1e1e7207 */ /* 0x000fe20004800000 */
[----:B------:R-:W-:Y:S01]  /*09d0*/  FMUL R12, R33, R12 ;  /* 0x0000000c210c7220 */ /* 0x000fe20000400000 */
[----:B------:R-:W-:-:S02]  /*09e0*/  SEL R31, R31, RZ, !P1 ;  /* 0x000000ff1f1f7207 */ /* 0x000fc40004800000 */
[----:B------:R-:W-:Y:S02]  /*09f0*/  SEL R20, R35, RZ, P0 ;  /* 0x000000ff23147207 */ /* 0x000fe40000000000 */
[----:B------:R-:W-:Y:S01]  /*0a00*/  PLOP3.LUT P1, PT, PT, PT, UP1, 0x40, 0x0 ;  /* 0x000000000000781c */ /* 0x000fe20003f2e818 */
[----:B------:R-:W-:Y:S01]  /*0a10*/  FMUL R4, R15, R4 ;  /* 0x000000040f047220 */ /* 0x000fe20000400000 */
[----:B------:R-:W-:Y:S01]  /*0a20*/  FADD R11, R30, 1 ;  /* 0x3f8000001e0b7421 */ /* 0x000fe20000000000 */
[----:B------:R-:W-:Y:S01]  /*0a30*/  FSEL R14, R14, -RZ, P0 ;  /* 0x800000ff0e0e7208 */ /* 0x000fe20000000000 */
[----:B------:R-:W-:Y:S01]  /*0a40*/  FMUL R5, R20, R5 ;  /* 0x0000000514057220 */ /* 0x000fe20000400000 */
[----:B------:R-:W-:Y:S02]  /*0a50*/  FSEL R15, R7, RZ, P1 ;  /* 0x000000ff070f7208 */ /* 0x000fe40000800000 */
[----:B------:R-:W-:Y:S02]  /*0a60*/  FSEL R12, R12, -RZ, P0 ;  /* 0x800000ff0c0c7208 */ /* 0x000fe40000000000 */
[----:B------:R-:W-:Y:S01]  /*0a70*/  PLOP3.LUT P1, PT, PT, PT, UP1, 0x40, 0x0 ;  /* 0x000000000000781c */ /* 0x000fe20003f2e818 */
[----:B------:R-:W-:Y:S01]  /*0a80*/  FMUL R7, R16, R11 ;  /* 0x0000000b10077220 */ /* 0x000fe20000400000 */
[----:B------:R-:W-:Y:S01]  /*0a90*/  SEL R34, R34, RZ, P0 ;  /* 0x000000ff22227207 */ /* 0x000fe20000000000 */
[----:B------:R-:W-:Y:S01]  /*0aa0*/  FADD R11, R15, R14 ;  /* 0x0000000e0f0b7221 */ /* 0x000fe20000000000 */
[----:B------:R-:W-:Y:S01]  /*0ab0*/  FADD R12, R17, R12 ;  /* 0x0000000c110c7221 */ /* 0x000fe20000000000 */
[----:B------:R-:W-:-:S02]  /*0ac0*/  FSEL R6, R6, RZ, P1 ;  /* 0x000000ff06067208 */ /* 0x000fc40000800000 */
[----:B------:R-:W-:Y:S01]  /*0ad0*/  FSEL R5, R5, -RZ, P0 ;  /* 0x800000ff05057208 */ /* 0x000fe20000000000 */
[----:B------:R-:W-:Y:S01]  /*0ae0*/  FMUL R13, R34, R13 ;  /* 0x0000000d220d7220 */ /* 0x000fe20000400000 */
[----:B------:R-:W-:Y:S01]  /*0af0*/  FADD R12, R12, R11 ;  /* 0x0000000b0c0c7221 */ /* 0x000fe20000000000 */
[----:B------:R-:W-:Y:S02]  /*0b00*/  FADD R29, R29, 1 ;  /* 0x3f8000001d1d7421 */ /* 0x000fe40000000000 */
[----:B------:R-:W-:Y:S01]  /*0b10*/  FADD R11, R6, R5 ;  /* 0x00000005060b7221 */ /* 0x000fe20000000000 */
[----:B----4-:R-:W-:Y:S02]  /*0b20*/  SEL R5, R36, RZ, P0 ;  /* 0x000000ff24057207 */ /* 0x010fe40000000000 */
[----:B------:R-:W-:Y:S01]  /*0b30*/  FSEL R13, R13, -RZ, P0 ;  /* 0x800000ff0d0d7208 */ /* 0x000fe20000000000 */
[----:B------:R-:W-:Y:S01]  /*0b40*/  FMUL R6, R22, R29 ;  /* 0x0000001d16067220 */ /* 0x000fe20000400000 */
[----:B------:R-:W-:Y:S01]  /*0b50*/  SEL R37, R37, RZ, P0 ;  /* 0x000000ff25257207 */ /* 0x000fe20000000000 */
[----:B------:R-:W-:Y:S01]  /*0b60*/  FMUL R4, R5, R4 ;  /* 0x0000000405047220 */ /* 0x000fe20000400000 */
[----:B------:R-:W-:Y:S01]  /*0b70*/  PLOP3.LUT P1, PT, PT, PT, UP1, 0x40, 0x0 ;  /* 0x000000000000781c */ /* 0x000fe20003f2e818 */
[----:B------:R-:W-:Y:S01]  /*0b80*/  FADD R13, R18, R13 ;  /* 0x0000000d120d7221 */ /* 0x000fe20000000000 */
[----:B------:R-:W-:Y:S01]  /*0b90*/  SHF.L.U32 R16, R23, 0x10, RZ ;  /* 0x0000001017107819 */ /* 0x000fe200000006ff */
[----:B------:R-:W-:Y:S01]  /*0ba0*/  FADD R31, R31, 1 ;  /* 0x3f8000001f1f7421 */ /* 0x000fe20000000000 */
[----:B------:R-:W-:Y:S01]  /*0bb0*/  SEL R38, R38, RZ, P0 ;  /* 0x000000ff26267207 */ /* 0x000fe20000000000 */
[----:B------:R-:W-:Y:S01]  /*0bc0*/  FMUL R6, R37, R6 ;  /* 0x0000000625067220 */ /* 0x000fe20000400000 */
[----:B------:R-:W-:Y:S01]  /*0bd0*/  FSEL R5, R8, RZ, P1 ;  /* 0x000000ff08057208 */ /* 0x000fe20000800000 */
[----:B------:R-:W-:Y:S01]  /*0be0*/  FADD R14, R13, R12 ;  /* 0x0000000c0d0e7221 */ /* 0x000fe20000000000 */
[----:B------:R-:W-:Y:S01]  /*0bf0*/  FSEL R4, R4, -RZ, P0 ;  /* 0x800000ff04047208 */ /* 0x000fe20000000000 */
[----:B------:R-:W-:Y:S01]  /*0c00*/  FMUL R12, R16, R31 ;  /* 0x0000001f100c7220 */ /* 0x000fe20000400000 */
[----:B------:R-:W-:Y:S01]  /*0c10*/  SEL R39, R39, RZ, P0 ;  /* 0x000000ff27277207 */ /* 0x000fe20000000000 */
[----:B------:R-:W-:Y:S01]  /*0c20*/  FMUL R7, R38, R7 ;  /* 0x0000000726077220 */ /* 0x000fe20000400000 */
[----:B------:R-:W-:Y:S01]  /*0c30*/  PLOP3.LUT P1, PT, PT, PT, UP1, 0x40, 0x0 ;  /* 0x000000000000781c */ /* 0x000fe20003f2e818 */
[----:B------:R-:W-:Y:S01]  /*0c40*/  FADD R11, R11, R14 ;  /* 0x0000000e0b0b7221 */ /* 0x000fe20000000000 */
[----:B------:R-:W-:Y:S01]  /*0c50*/  FSEL R6, R6, -RZ, P0 ;  /* 0x800000ff06067208 */ /* 0x000fe20000000000 */
[----:B------:R-:W-:Y:S01]  /*0c60*/  FADD R4, R5, R4 ;  /* 0x0000000405047221 */ /* 0x000fe20000000000 */
[----:B------:R-:W-:Y:S01]  /*0c70*/  FMUL R12, R39, R12 ;  /* 0x0000000c270c7220 */ /* 0x000fe20000400000 */
[----:B------:R-:W-:-:S02]  /*0c80*/  FSEL R10, R10, RZ, P1 ;  /* 0x000000ff0a0a7208 */ /* 0x000fc40000800000 */
[----:B------:R-:W-:Y:S01]  /*0c90*/  FSEL R7, R7, -RZ, P0 ;  /* 0x800000ff07077208 */ /* 0x000fe20000000000 */
[----:B------:R-:W-:Y:S01]  /*0ca0*/  FADD R6, R9, R6 ;  /* 0x0000000609067221 */ /* 0x000fe20000000000 */
[----:B------:R-:W-:Y:S01]  /*0cb0*/  FADD R11, R4, R11 ;  /* 0x0000000b040b7221 */ /* 0x000fe20000000000 */
[----:B------:R-:W-:Y:S02]  /*0cc0*/  FSEL R12, R12, -RZ, P0 ;  /* 0x800000ff0c0c7208 */ /* 0x000fe40000000000 */
[----:B------:R-:W-:Y:S01]  /*0cd0*/  FADD R7, R10, R7 ;  /* 0x000000070a077221 */ /* 0x000fe20000000000 */
[----:B------:R-:W-:Y:S02]  /*0ce0*/  FADD R6, R6, R11 ;  /* 0x0000000b06067221 */ /* 0x000fe40000000000 */
[----:B------:R-:W-:Y:S02]  /*0cf0*/  FADD R12, R43, R12 ;  /* 0x0000000c2b0c7221 */ /* 0x000fe40000000000 */
[----:B------:R-:W-:-:S04]  /*0d00*/  FADD R7, R7, R6 ;  /* 0x0000000607077221 */ /* 0x000fc80000000000 */
[----:B------:R-:W-:-:S05]  /*0d10*/  FADD R7, R12, R7 ;  /* 0x000000070c077221 */ /* 0x000fca0000000000 */
[----:B------:R-:W0:Y:S02]  /*0d20*/  SHFL.BFLY PT, R4, R7, 0x10, 0x1f ;  /* 0x0e001f0007047f89 */ /* 0x000e2400000e0000 */
[----:B0-----:R-:W-:-:S05]  /*0d30*/  FADD R4, R7, R4 ;  /* 0x0000000407047221 */ /* 0x001fca0000000000 */
[----:B------:R-:W0:Y:S02]  /*0d40*/  SHFL.BFLY PT, R5, R4, 0x8, 0x1f ;  /* 0x0d001f0004057f89 */ /* 0x000e2400000e0000 */
[----:B0-----:R-:W-:-:S05]  /*0d50*/  FADD R5, R4, R5 ;  /* 0x0000000504057221 */ /* 0x001fca0000000000 */
[----:B------:R-:W0:Y:S02]  /*0d60*/  SHFL.BFLY PT, R6, R5, 0x4, 0x1f ;  /* 0x0c801f0005067f89 */ /* 0x000e2400000e0000 */
[----:B0-----:R-:W-:-:S05]  /*0d70*/  FADD R6, R5, R6 ;  /* 0x0000000605067221 */ /* 0x001fca0000000000 */
[----:B------:R-:W0:Y:S01]  /*0d80*/  SHFL.BFLY PT, R9, R6, 0x2, 0x1f ;  /* 0x0c401f0006097f89 */ /* 0x000e2200000e0000 */
[----:B------:R-:W-:Y:S01]  /*0d90*/  LOP3.LUT P3, RZ, R0, 0x1f, RZ, 0xc0, !PT ;  /* 0x0000001f00ff7812 */ /* 0x000fe2000786c0ff */
[----:B0-----:R-:W-:-:S05]  /*0da0*/  FADD R9, R6, R9 ;  /* 0x0000000906097221 */ /* 0x001fca0000000000 */
[----:B------:R-:W0:Y:S01]  /*0db0*/  SHFL.BFLY PT, R8, R9, 0x1, 0x1f ;  /* 0x0c201f0009087f89 */ /* 0x000e2200000e0000 */
[----:B------:R-:W-:Y:S02]  /*0dc0*/  ISETP.GE.AND P4, PT, R0, 0x8, PT ;  /* 0x000000080000780c */ /* 0x000fe40003f86270 */
[----:B------:R-:W-:-:S04]  /*0dd0*/  SHF.R.U32.HI R10, RZ, 0x3, R0 ;  /* 0x00000003ff0a7819 */ /* 0x000fc80000011600 */
[----:B------:R-:W-:Y:S01]  /*0de0*/  LOP3.LUT R10, R10, 0x1c, RZ, 0xc0, !PT ;  /* 0x0000001c0a0a7812 */ /* 0x000fe200078ec0ff */
[----:B0-----:R-:W-:-:S05]  /*0df0*/  FADD R11, R9, R8 ;  /* 0x00000008090b7221 */ /* 0x001fca0000000000 */
[----:B------:R-:W-:Y:S04]  /*0e00*/  @!P3 STS [R10], R11 ;  /* 0x0000000b0a00b388 */ /* 0x000fe80000000800 */
[----:B------:R-:W-:Y:S06]  /*0e10*/  BAR.SYNC 0x0 ;  /* 0x0000000000007b1d */ /* 0x000fec0000000000 */
[----:B------:R-:W0:Y:S04]  /*0e20*/  @!P4 LDS R3, [R0.X4] ;  /* 0x000000000003c984 */ /* 0x000e280000004800 */
[----:B0-----:R-:W0:Y:S02]  /*0e30*/  SHFL.BFLY PT, R4, R3, 0x4, 0x1f ;  /* 0x0c801f0003047f89 */ /* 0x001e2400000e0000 */
[----:B0-----:R-:W-:-:S05]  /*0e40*/  FADD R6, R3, R4 ;  /* 0x0000000403067221 */ /* 0x001fca0000000000 */
[----:B------:R-:W0:Y:S01]  /*0e50*/  SHFL.BFLY PT, R5, R6, 0x2, 0x1f ;  /* 0x0c401f0006057f89 */ /* 0x000e2200000e0000 */
[----:B------:R-:W-:Y:S01]  /*0e60*/  LOP3.LUT P0, RZ, R0, 0x7, RZ, 0xc0, !PT ;  /* 0x0000000700ff7812 */ /* 0x000fe2000780c0ff */
[----:B------:R-:W-:Y:S01]  /*0e70*/  UMOV UR6, 0x4 ;  /* 0x0000000400067882 */ /* 0x000fe20000000000 */
[----:B0-----:R-:W-:-:S05]  /*0e80*/  FADD R7, R6, R5 ;  /* 0x0000000506077221 */ /* 0x001fca0000000000 */
[----:B------:R-:W0:Y:S01]  /*0e90*/  SHFL.BFLY PT, R4, R7, 0x1, 0x1f ;  /* 0x0c201f0007047f89 */ /* 0x000e2200000e0000 */
[----:B------:R-:W-:Y:S01]  /*0ea0*/  ISETP.LT.AND P0, PT, R0, 0x8, !P0 ;  /* 0x000000080000780c */ /* 0x000fe20004701270 */
[----:B------:R-:W-:Y:S01]  /*0eb0*/  ULDC.64 UR4, c[0x0][0x180] ;  /* 0x0000600000047ab9 */ /* 0x000fe20000000a00 */
[----:B------:R-:W-:Y:S01]  /*0ec0*/  PLOP3.LUT P1, PT, PT, PT, UP1, 0x80, 0x0 ;  /* 0x000000000000781c */ /* 0x000fe20003f2f018 */
[----:B------:R-:W-:-:S06]  /*0ed0*/  UIMAD.WIDE UR4, UR7, UR6, UR4 ;  /* 0x00000006070472a5 */ /* 0x000fcc000f8e0204 */
[----:B------:R-:W-:Y:S01]  /*0ee0*/  MOV R5, UR5 ;  /* 0x0000000500057c02 */ /* 0x000fe20008000f00 */
[----:B0-----:R-:W-:Y:S01]  /*0ef0*/  FADD R3, R7, R4 ;  /* 0x0000000407037221 */ /* 0x001fe20000000000 */
[----:B------:R-:W-:-:S04]  /*0f00*/  IMAD.U32 R4, RZ, RZ, UR4 ;  /* 0x00000004ff047e24 */ /* 0x000fc8000f8e00ff */
[----:B------:R-:W-:Y:S04]  /*0f10*/  @P0 STS [R0.X4], R3 ;  /* 0x0000000300000388 */ /* 0x000fe80000004800 */
[----:B------:R-:W-:Y:S06]  /*0f20*/  BAR.SYNC 0x0 ;  /* 0x0000000000007b1d */ /* 0x000fec0000000000 */
[----:B------:R0:W2:Y:S01]  /*0f30*/  @!P1 LDG.E.EL R4, [R4.64] ;  /* 0x0000000804049981 */ /* 0x0000a2000c2e1900 */
[----:B------:R-:W-:-:S03]  /*0f40*/  PLOP3.LUT P1, PT, PT, PT, UP1, 0x80, 0x0 ;  /* 0x000000000000781c */ /* 0x000fc60003f2f018 */
[----:B------:R-:W1:Y:S01]  /*0f50*/  LDS R6, [RZ] ;  /* 0x00000000ff067984 */ /* 0x000e620000000800 */
[----:B------:R-:W-:Y:S01]  /*0f60*/  UMOV UR4, URZ ;  /* 0x0000003f00047c82 */ /* 0x000fe20008000000 */
[----:B------:R-:W-:Y:S01]  /*0f70*/  CS2R R34, SRZ ;  /* 0x0000000000227805 */ /* 0x000fe2000001ff00 */
[----:B------:R-:W-:Y:S01]  /*0f80*/  IMAD.MOV.U32 R31, RZ, RZ, RZ ;  /* 0x000000ffff1f7224 */ /* 0x000fe200078e00ff */
[----:B------:R-:W-:Y:S01]  /*0f90*/  CS2R R32, SRZ ;  /* 0x0000000000207805 */ /* 0x000fe2000001ff00 */
[----:B------:R-:W-:Y:S02]  /*0fa0*/  MOV R3, RZ ;  /* 0x000000ff00037202 */ /* 0x000fe40000000f00 */
[----:B0-----:R-:W-:Y:S01]  /*0fb0*/  MOV R5, RZ ;  /* 0x000000ff00057202 */ /* 0x001fe20000000f00 */
[----:B-1----:R-:W-:Y:S01]  /*0fc0*/  FMUL R6, R6, -0.5 ;  /* 0xbf00000006067820 */ /* 0x002fe20000400000 */
[----:B------:R-:W-:Y:S01]  /*0fd0*/  IADD3 R36, R2, 0x4, RZ ;  /* 0x0000000402247810 */ /* 0x000fe20007ffe0ff */
[----:B------:R-:W-:Y:S01]  /*0fe0*/  UPLOP3.LUT UP0, UPT, UPT, UPT, UPT, 0x80, 0x0 ;  /* 0x000000000000789c */ /* 0x000fe20003f0f070 */
[----:B--2---:R-:W0:Y:S02]  /*0ff0*/  @!P1 R2UR UR4, R4 ;  /* 0x00000000040493c2 */ /* 0x004e2400000e0000 */
[----:B0-----:R-:W-:-:S05]  /*1000*/  MOV R7, UR4 ;  /* 0x0000000400077c02 */ /* 0x001fca0008000f00 */
[----:B------:R-:W-:-:S04]  /*1010*/  FMUL R7, R7, UR4 ;  /* 0x0000000407077c20 */ /* 0x000fc80008400000 */
[----:B------:R-:W-:-:S04]  /*1020*/  FMUL R7, R7, UR4 ;  /* 0x0000000407077c20 */ /* 0x000fc80008400000 */
[----:B------:R-:W-:-:S04]  /*1030*/  FMUL R6, R6, R7 ;  /* 0x0000000706067220 */ /* 0x000fc80000400000 */
[----:B------:R-:W-:-:S04]  /*1040*/  FMUL R8, R6, 0.00043402778101153671741 ;  /* 0x39e38e3906087820 */ /* 0x000fc80000400000 */
[----:B------:R0:W1:Y:S02]  /*1050*/  R2UR UR5, R8 ;  /* 0x00000000080573c2 */ /* 0x00006400000e0000 */
[----:B01----:R-:W-:-:S06]  /*1060*/  CS2R R6, SRZ ;  /* 0x0000000000067805 */ /* 0x003fcc000001ff00 */
.L_x_0:
[----:B------:R-:W-:Y:S01]  /*1070*/  LOP3.LUT R29, R31, R2, RZ, 0xfc, !PT ;  /* 0x000000021f1d7212 */ /* 0x000fe200078efcff */
[----:B------:R-:W-:Y:S01]  /*1080*/  IMAD.U32 R8, RZ, RZ, UR7 ;  /* 0x00000007ff087e24 */ /* 0x000fe2000f8e00ff */
[----:B------:R-:W-:Y:S01]  /*1090*/  MOV R4, UR7 ;  /* 0x0000000700047c02 */ /* 0x000fe20008000f00 */
[----:B------:R-:W-:Y:S01]  /*10a0*/  CS2R R10, SRZ ;  /* 0x00000000000a7805 */ /* 0x000fe2000001ff00 */
[----:B------:R-:W-:Y:S01]  /*10b0*/  ISETP.GE.U32.AND P6, PT, R29, 0x900, PT ;  /* 0x000009001d00780c */ /* 0x000fe20003fc6070 */
[----:B------:R-:W-:Y:S01]  /*10c0*/  CS2R R20, SRZ ;  /* 0x0000000000147805 */ /* 0x000fe2000001ff00 */
[----:B------:R-:W-:Y:S01]  /*10d0*/  MOV R28, 0x2 ;  /* 0x00000002001c7802 */ /* 0x000fe20000000f00 */
[----:B------:R-:W-:Y:S01]  /*10e0*/  IMAD R37, R4, 0x900, R29 ;  /* 0x0000090004257824 */ /* 0x000fe200078e021d */
[----:B------:R-:W-:Y:S01]  /*10f0*/  ISETP.LT.AND P5, PT, R8, 0x200, !P6 ;  /* 0x000002000800780c */ /* 0x000fe200077a1270 */
[----:B------:R-:W-:Y:S01]  /*1100*/  CS2R R22, SRZ ;  /* 0x0000000000167805 */ /* 0x000fe2000001ff00 */
[----:B------:R-:W-:Y:S01]  /*1110*/  CS2R R8, SRZ ;  /* 0x0000000000087805 */ /* 0x000fe2000001ff00 */
[----:B------:R-:W-:-:S04]  /*1120*/  IMAD.WIDE.U32 R12, R31, 0x4, R40 ;  /* 0x000000041f0c7825 */ /* 0x000fc800078e0028 */
[----:B------:R-:W-:Y:S01]  /*1130*/  IMAD.WIDE R14, R37, R28, c[0x0][0x168] ;  /* 0x00005a00250e7625 */ /* 0x000fe200078e021c */
[----:B------:R-:W-:Y:S01]  /*1140*/  LOP3.LUT R39, R31, R36, RZ, 0xfc, !PT ;  /* 0x000000241f277212 */ /* 0x000fe200078efcff */
[----:B------:R0:W2:Y:S04]  /*1150*/  @!P6 LDG.E.EL.128 R8, [R12.64+0x10] ;  /* 0x000010080c08e981 */ /* 0x0000a8000c2e1d00 */
[----:B------:R1:W3:Y:S01]  /*1160*/  @P5 LDG.E.EF.128 R20, [R14.64] ;  /* 0x000000080e145981 */ /* 0x0002e2000c0e1d00 */
[----:B------:R-:W-:Y:S01]  /*1170*/  IMAD R39, R4, 0x900, R39 ;  /* 0x0000090004277824 */ /* 0x000fe200078e0227 */
[----:B------:R-:W-:Y:S01]  /*1180*/  CS2R R24, SRZ ;  /* 0x0000000000187805 */ /* 0x000fe2000001ff00 */
[----:B------:R-:W-:Y:S01]  /*1190*/  IMAD.MOV.U32 R4, RZ, RZ, 0x4 ;  /* 0x00000004ff047424 */ /* 0x000fe200078e00ff */
[----:B------:R-:W-:-:S03]  /*11a0*/  CS2R R26, SRZ ;  /* 0x00000000001a7805 */ /* 0x000fc6000001ff00 */
[----:B------:R-:W-:Y:S01]  /*11b0*/  IMAD.WIDE R42, R39, R4, c[0x0][0x160] ;  /* 0x00005800272a7625 */ /* 0x000fe200078e0204 */
[----:B0-----:R-:W-:-:S04]  /*11c0*/  CS2R R12, SRZ ;  /* 0x00000000000c7805 */ /* 0x001fc8000001ff00 */
[----:B------:R0:W4:Y:S01]  /*11d0*/  @P5 LDG.E.EL.128 R24, [R42.64] ;  /* 0x000000082a185981 */ /* 0x000122000c2e1d00 */
[----:B-1----:R-:W-:Y:S01]  /*11e0*/  CS2R R14, SRZ ;  /* 0x00000000000e7805 */ /* 0x002fe2000001ff00 */
[----:B------:R-:W-:-:S05]  /*11f0*/  IMAD.WIDE.U32 R44, R29, R4, c[0x0][0x170] ;  /* 0x00005c001d2c7625 */ /* 0x000fca00078e0004 */
[----:B------:R1:W5:Y:S01]  /*1200*/  @!P6 LDG.E.EL.128 R12, [R44.64] ;  /* 0x000000082c0ce981 */ /* 0x000362000c2e1d00 */
[----:B------:R-:W-:Y:S01]  /*1210*/  CS2R R16, SRZ ;  /* 0x0000000000107805 */ /* 0x000fe2000001ff00 */
[----:B------:R-:W-:Y:S01]  /*1220*/  CS2R R18, SRZ ;  /* 0x0000000000127805 */ /* 0x000fe2000001ff00 */
[----:B0-----:R-:W-:-:S05]  /*1230*/  IMAD.WIDE R42, R37, R4, c[0x0][0x160] ;  /* 0x00005800252a7625 */ /* 0x001fca00078e0204 */
[----:B------:R0:W5:Y:S01]  /*1240*/  @P5 LDG.E.EL.128 R16, [R42.64] ;  /* 0x000000082a105981 */ /* 0x000162000c2e1d00 */
[----:B--2---:R-:W-:Y:S02]  /*1250*/  SEL R38, R10, RZ, !P6 ;  /* 0x000000ff0a267207 */ /* 0x004fe40007000000 */
[----:B------:R-:W-:Y:S02]  /*1260*/  SEL R30, R8, RZ, !P6 ;  /* 0x000000ff081e7207 */ /* 0x000fe40007000000 */
[----:B---3--:R-:W-:Y:S01]  /*1270*/  SEL R23, R23, RZ, P5 ;  /* 0x000000ff17177207 */ /* 0x008fe20002800000 */
[----:B------:R-:W-:Y:S01]  /*1280*/  FADD R8, R38, 1 ;  /* 0x3f80000026087421 */ /* 0x000fe20000000000 */
[----:B------:R-:W-:Y:S02]  /*1290*/  SEL R22, R22, RZ, P5 ;  /* 0x000000ff16167207 */ /* 0x000fe40002800000 */
[C---:B------:R-:W-:Y:S02]  /*12a0*/  SHF.L.U32 R10, R23.reuse, 0x10, RZ ;  /* 0x00000010170a7819 */ /* 0x040fe400000006ff */
[----:B------:R-:W-:-:S02]  /*12b0*/  PRMT R23, R23, 0x7632, R23 ;  /* 0x0000763217177816 */ /* 0x000fc40000000017 */
[----:B-1----:R-:W-:Y:S01]  /*12c0*/  SHF.L.U32 R45, R22, 0x10, RZ ;  /* 0x00000010162d7819 */ /* 0x002fe200000006ff */
[----:B------:R-:W-:Y:S01]  /*12d0*/  FMUL R8, R10, R8 ;  /* 0x000000080a087220 */ /* 0x000fe20000400000 */
[----:B------:R-:W-:Y:S01]  /*12e0*/  FADD R10, R30, 1 ;  /* 0x3f8000001e0a7421 */ /* 0x000fe20000000000 */
[----:B------:R-:W-:Y:S01]  /*12f0*/  SEL R30, R11, RZ, !P6 ;  /* 0x000000ff0b1e7207 */ /* 0x000fe20007000000 */
[----:B0-----:R-:W-:Y:S01]  /*1300*/  IMAD.U32 R42, R23, 0x10000, RZ ;  /* 0x00010000172a7824 */ /* 0x001fe200078e00ff */
[----:B------:R-:W-:Y:S01]  /*1310*/  SEL R11, R9, RZ, !P6 ;  /* 0x000000ff090b7207 */ /* 0x000fe20007000000 */
[----:B------:R-:W-:Y:S01]  /*1320*/  FMUL R10, R45, R10 ;  /* 0x0000000a2d0a7220 */ /* 0x000fe20000400000 */
[----:B------:R-:W-:Y:S01]  /*1330*/  PRMT R22, R22, 0x7632, R22 ;  /* 0x0000763216167816 */ /* 0x000fe20000000016 */
[----:B------:R-:W-:Y:S01]  /*1340*/  FADD R9, R30, 1 ;  /* 0x3f8000001e097421 */ /* 0x000fe20000000000 */
[----:B----4-:R-:W-:Y:S01]  /*1350*/  SEL R23, R26, RZ, P5 ;  /* 0x000000ff1a177207 */ /* 0x010fe20002800000 */
[----:B------:R-:W-:Y:S01]  /*1360*/  FADD R11, R11, 1 ;  /* 0x3f8000000b0b7421 */ /* 0x000fe20000000000 */
[----:B------:R-:W-:Y:S01]  /*1370*/  SHF.L.U32 R26, R22, 0x10, RZ ;  /* 0x00000010161a7819 */ /* 0x000fe200000006ff */
[----:B------:R-:W-:Y:S01]  /*1380*/  FMUL R9, R42, R9 ;  /* 0x000000092a097220 */ /* 0x000fe20000400000 */
[----:B------:R-:W-:Y:S01]  /*1390*/  SEL R30, R20, RZ, P5 ;  /* 0x000000ff141e7207 */ /* 0x000fe20002800000 */
[----:B------:R-:W-:Y:S01]  /*13a0*/  IMAD.WIDE R44, R39, R4, c[0x0][0x178] ;  /* 0x00005e00272c7625 */ /* 0x000fe200078e0204 */
[----:B------:R-:W-:Y:S01]  /*13b0*/  SEL R38, R21, RZ, P5 ;  /* 0x000000ff15267207 */ /* 0x000fe20002800000 */
[----:B------:R-:W-:Y:S01]  /*13c0*/  FMUL R11, R26, R11 ;  /* 0x0000000b1a0b7220 */ /* 0x000fe20000400000 */
[----:B------:R-:W-:Y:S01]  /*13d0*/  SEL R21, R24, RZ, P5 ;  /* 0x000000ff18157207 */ /* 0x000fe20002800000 */
[----:B------:R-:W-:Y:S01]  /*13e0*/  FFMA R26, R8, UR4, R23 ;  /* 0x00000004081a7c23 */ /* 0x000fe20008000017 */
[----:B------:R-:W-:-:S02]  /*13f0*/  SEL R22, R27, RZ, P5 ;  /* 0x000000ff1b167207 */ /* 0x000fc40002800000 */
[----:B------:R-:W-:Y:S01]  /*1400*/  SEL R20, R25, RZ, P5 ;  /* 0x000000ff19147207 */ /* 0x000fe20002800000 */
[----:B------:R-:W-:Y:S01]  /*1410*/  FFMA R24, R10, UR4, R21 ;  /* 0x000000040a187c23 */ /* 0x000fe20008000015 */
[----:B-----5:R-:W-:Y:S01]  /*1420*/  SEL R12, R12, RZ, !P6 ;  /* 0x000000ff0c0c7207 */ /* 0x020fe20007000000 */
[----:B------:R-:W-:Y:S01]  /*1430*/  FFMA R27, R9, UR4, R22 ;  /* 0x00000004091b7c23 */ /* 0x000fe20008000016 */
[----:B------:R-:W-:Y:S01]  /*1440*/  SEL R8, R14, RZ, !P6 ;  /* 0x000000ff0e087207 */ /* 0x000fe20007000000 */
[----:B------:R-:W-:Y:S01]  /*1450*/  FFMA R25, R11, UR4, R20 ;  /* 0x000000040b197c23 */ /* 0x000fe20008000014 */
[----:B------:R-:W-:Y:S01]  /*1460*/  CS2R R22, SRZ ;  /* 0x0000000000167805 */ /* 0x000fe2000001ff00 */
[----:B------:R-:W-:Y:S01]  /*1470*/  CS2R R20, SRZ ;  /* 0x0000000000147805 */ /* 0x000fe2000001ff00 */
[----:B------:R-:W-:Y:S01]  /*1480*/  SHF.L.U32 R9, R30, 0x10, RZ ;  /* 0x000000101e097819 */ /* 0x000fe200000006ff */
[----:B------:R-:W-:Y:S01]  /*1490*/  FADD R12, R12, 1 ;  /* 0x3f8000000c0c7421 */ /* 0x000fe20000000000 */
[----:B------:R-:W-:Y:S01]  /*14a0*/  SEL R13, R13, RZ, !P6 ;  /* 0x000000ff0d0d7207 */ /* 0x000fe20007000000 */
[----:B------:R-:W-:Y:S01]  /*14b0*/  FADD R8, R8, 1 ;  /* 0x3f80000008087421 */ /* 0x000fe20000000000 */
[----:B------:R-:W-:Y:S01]  /*14c0*/  PRMT R30, R30, 0x7632, R30 ;  /* 0x000076321e1e7816 */ /* 0x000fe2000000001e */
[----:B------:R-:W-:Y:S01]  /*14d0*/  IMAD.U32 R11, R38, 0x10000, RZ ;  /* 0x00010000260b7824 */ /* 0x000fe200078e00ff */
[----:B------:R0:W2:Y:S01]  /*14e0*/  @P5 LDG.E.EF.128 R20, [R44.64] ;  /* 0x000000082c145981 */ /* 0x0000a2000c0e1d00 */
[----:B------:R-:W-:Y:S01]  /*14f0*/  FADD R14, R13, 1 ;  /* 0x3f8000000d0e7421 */ /* 0x000fe20000000000 */
[----:B------:R-:W-:Y:S01]  /*1500*/  SHF.L.U32 R30, R30, 0x10, RZ ;  /* 0x000000101e1e7819 */ /* 0x000fe200000006ff */
[----:B------:R-:W-:Y:S01]  /*1510*/  FMUL R12, R9, R12 ;  /* 0x0000000c090c7220 */ /* 0x000fe20000400000 */
[----:B------:R-:W-:Y:S01]  /*1520*/  PRMT R13, R38, 0x7632, R13 ;  /* 0x00007632260d7816 */ /* 0x000fe2000000000d */
[----:B------:R-:W-:Y:S01]  /*1530*/  FMUL R39, R11, R8 ;  /* 0x000000080b277220 */ /* 0x000fe20000400000 */
[----:B------:R-:W-:Y:S01]  /*1540*/  IMAD.WIDE R42, R37, R4, c[0x0][0x178] ;  /* 0x00005e00252a7625 */ /* 0x000fe200078e0204 */
[----:B------:R-:W-:Y:S01]  /*1550*/  CS2R R8, SRZ ;  /* 0x0000000000087805 */ /* 0x000fe2000001ff00 */
[----:B------:R-:W-:Y:S01]  /*1560*/  CS2R R10, SRZ ;  /* 0x00000000000a7805 */ /* 0x000fe2000001ff00 */
[----:B0-----:R-:W-:Y:S01]  /*1570*/  SEL R44, R15, RZ, !P6 ;  /* 0x000000ff0f2c7207 */ /* 0x001fe20007000000 */
[----:B------:R-:W-:Y:S01]  /*1580*/  FMUL R38, R30, R14 ;  /* 0x0000000e1e267220 */ /* 0x000fe20000400000 */
[----:B------:R-:W-:-:S02]  /*1590*/  SHF.L.U32 R15, R13, 0x10, RZ ;  /* 0x000000100d0f7819 */ /* 0x000fc400000006ff */
[----:B------:R-:W-:Y:S01]  /*15a0*/  IADD3 R13, P1, R2, R31, RZ ;  /* 0x0000001f020d7210 */ /* 0x000fe20007f3e0ff */
[----:B------:R-:W-:Y:S01]  /*15b0*/  FADD R14, R44, 1 ;  /* 0x3f8000002c0e7421 */ /* 0x000fe20000000000 */
[----:B------:R0:W3:Y:S01]  /*15c0*/  @P5 LDG.E.EF.128 R8, [R42.64] ;  /* 0x000000082a085981 */ /* 0x0000e2000c0e1d00 */
[----:B------:R-:W-:Y:S02]  /*15d0*/  SEL R18, R18, RZ, P5 ;  /* 0x000000ff12127207 */ /* 0x000fe40002800000 */
[----:B------:R-:W-:Y:S01]  /*15e0*/  SEL R17, R17, RZ, P5 ;  /* 0x000000ff11117207 */ /* 0x000fe20002800000 */
[----:B0-----:R-:W-:Y:S01]  /*15f0*/  FMUL R43, R15, R14 ;  /* 0x0000000e0f2b7220 */ /* 0x001fe20000400000 */
[----:B------:R-:W-:Y:S01]  /*1600*/  IMAD.X R14, RZ, RZ, RZ, P1 ;  /* 0x000000ffff0e7224 */ /* 0x000fe200008e06ff */
[----:B------:R-:W-:Y:S02]  /*1610*/  SEL R15, R16, RZ, P5 ;  /* 0x000000ff100f7207 */ /* 0x000fe40002800000 */
[----:B------:R-:W-:-:S02]  /*1620*/  LEA R44, P1, R13, c[0x0][0x188], 0x2 ;  /* 0x000062000d2c7a11 */ /* 0x000fc400078210ff */
[----:B------:R-:W-:Y:S01]  /*1630*/  SEL R16, R19, RZ, P5 ;  /* 0x000000ff13107207 */ /* 0x000fe20002800000 */
[----:B------:R-:W-:Y:S01]  /*1640*/  FFMA R30, R12, UR4, R15 ;  /* 0x000000040c1e7c23 */ /* 0x000fe2000800000f */
[----:B------:R-:W-:Y:S02]  /*1650*/  LEA.HI.X R45, R13, c[0x0][0x18c], R14, 0x2, P1 ;  /* 0x000063000d2d7a11 */ /* 0x000fe400008f140e */
[----:B------:R-:W-:Y:S01]  /*1660*/  CS2R R12, SRZ ;  /* 0x00000000000c7805 */ /* 0x000fe2000001ff00 */
[----:B------:R-:W-:Y:S01]  /*1670*/  CS2R R14, SRZ ;  /* 0x00000000000e7805 */ /* 0x000fe2000001ff00 */
[----:B------:R-:W-:Y:S01]  /*1680*/  FFMA R39, R39, UR4, R18 ;  /* 0x0000000427277c23 */ /* 0x000fe20008000012 */
[----:B------:R-:W-:Y:S01]  /*1690*/  FFMA R43, R43, UR4, R16 ;  /* 0x000000042b2b7c23 */ /* 0x000fe20008000010 */
[----:B------:R-:W-:Y:S01]  /*16a0*/  FFMA R42, R38, UR4, R17 ;  /* 0x00000004262a7c23 */ /* 0x000fe20008000011 */
[----:B------:R-:W-:Y:S01]  /*16b0*/  CS2R R18, SRZ ;  /* 0x0000000000127805 */ /* 0x000fe2000001ff00 */
[----:B------:R-:W-:Y:S01]  /*16c0*/  CS2R R16, SRZ ;  /* 0x0000000000107805 */ /* 0x000fe2000001ff00 */
[----:B------:R0:W4:Y:S02]  /*16d0*/  @!P6 LDG.E.EL.128 R12, [R44.64+0x10] ;  /* 0x000010082c0ce981 */ /* 0x000124000c2e1d00 */
[----:B0-----:R-:W-:-:S05]  /*16e0*/  IMAD.WIDE R44, R37, R28, c[0x0][0x190] ;  /* 0x00006400252c7625 */ /* 0x001fca00078e021c */
[----:B------:R-:W5:Y:S01]  /*16f0*/  @P5 LDG.E.EL.128 R16, [R44.64] ;  /* 0x000000082c105981 */ /* 0x000f62000c2e1d00 */
[----:B------:R-:W-:-:S04]  /*1700*/  LOP3.LUT R28, R0, 0xff, RZ, 0xc0, !PT ;  /* 0x000000ff001c7812 */ /* 0x000fc800078ec0ff */
[----:B------:R-:W-:-:S04]  /*1710*/  SHF.L.U32 R28, R28, 0x2, RZ ;  /* 0x000000021c1c7819 */ /* 0x000fc800000006ff */
[----:B------:R-:W-:Y:S02]  /*1720*/  IADD3 R38, R28, 0x400, RZ ;  /* 0x000004001c267810 */ /* 0x000fe40007ffe0ff */
[C---:B------:R-:W-:Y:S02]  /*1730*/  LOP3.LUT R37, R31.reuse, R28, RZ, 0xfc, !PT ;  /* 0x0000001c1f257212 */ /* 0x040fe400078efcff */
[----:B------:R-:W-:Y:S02]  /*1740*/  LOP3.LUT R38, R31, R38, RZ, 0xfc, !PT ;  /* 0x000000261f267212 */ /* 0x000fe400078efcff */
[----:B--2---:R-:W-:Y:S02]  /*1750*/  SEL R22, R22, RZ, P5 ;  /* 0x000000ff16167207 */ /* 0x004fe40002800000 */
[----:B------:R-:W-:-:S03]  /*1760*/  SEL R20, R20, RZ, P5 ;  /* 0x000000ff14147207 */ /* 0x000fc60002800000 */
[----:B------:R-:W-:Y:S02]  /*1770*/  FFMA R26, R22, UR5, R26 ;  /* 0x00000005161a7c23 */ /* 0x000fe4000800001a */
[----:B------:R-:W-:Y:S02]  /*1780*/  FFMA R31, R20, UR5, R24 ;  /* 0x00000005141f7c23 */ /* 0x000fe40008000018 */
[----:B------:R-:W-:Y:S02]  /*1790*/  FFMA R26, R22, UR5, R26 ;  /* 0x00000005161a7c23 */ /* 0x000fe4000800001a */
[----:B------:R-:W-:Y:S01]  /*17a0*/  FFMA R24, R20, UR5, R31 ;  /* 0x0000000514187c23 */ /* 0x000fe2000800001f */
[----:B------:R-:W-:Y:S02]  /*17b0*/  SEL R20, R23, RZ, P5 ;  /* 0x000000ff17147207 */ /* 0x000fe40002800000 */
[----:B------:R-:W-:-:S03]  /*17c0*/  SEL R28, R21, RZ, P5 ;  /* 0x000000ff151c7207 */ /* 0x000fc60002800000 */
[----:B------:R-:W-:Y:S02]  /*17d0*/  FFMA R27, R20, UR5, R27 ;  /* 0x00000005141b7c23 */ /* 0x000fe4000800001b */
[----:B------:R-:W-:Y:S02]  /*17e0*/  FFMA R25, R28, UR5, R25 ;  /* 0x000000051c197c23 */ /* 0x000fe40008000019 */
[----:B------:R-:W-:Y:S02]  /*17f0*/  FFMA R27, R20, UR5, R27 ;  /* 0x00000005141b7c23 */ /* 0x000fe4000800001b */
[----:B------:R-:W-:Y:S01]  /*1800*/  FFMA R25, R28, UR5, R25 ;  /* 0x000000051c197c23 */ /* 0x000fe20008000019 */
[----:B------:R-:W-:Y:S01]  /*1810*/  CS2R R20, SRZ ;  /* 0x0000000000147805 */ /* 0x000fe2000001ff00 */
[----:B------:R-:W-:Y:S01]  /*1820*/  IMAD.WIDE.U32 R28, R29, R4, c[0x0][0x188] ;  /* 0x000062001d1c7625 */ /* 0x000fe200078e0004 */
[----:B----4-:R-:W-:-:S05]  /*1830*/  SEL R22, R14, RZ, !P6 ;  /* 0x000000ff0e167207 */ /* 0x010fca0007000000 */
[----:B------:R-:W-:-:S04]  /*1840*/  FADD R23, R22, 1 ;  /* 0x3f80000016177421 */ /* 0x000fc80000000000 */
[----:B------:R-:W-:Y:S01]  /*1850*/  FMUL R22, R26, R23 ;  /* 0x000000171a167220 */ /* 0x000fe20000400000 */
[----:B-----5:R-:W-:-:S04]  /*1860*/  SEL R14, R19, RZ, P5 ;  /* 0x000000ff130e7207 */ /* 0x020fc80002800000 */
[----:B------:R-:W-:-:S05]  /*1870*/  SHF.L.U32 R19, R14, 0x10, RZ ;  /* 0x000000100e137819 */ /* 0x000fca00000006ff */
[----:B------:R-:W-:Y:S02]  /*1880*/  FMUL R19, R19, R22 ;  /* 0x0000001613137220 */ /* 0x000fe40000400000 */
[----:B------:R-:W-:-:S06]  /*1890*/  CS2R R22, SRZ ;  /* 0x0000000000167805 */ /* 0x000fcc000001ff00 */
[----:B------:R0:W2:Y:S01]  /*18a0*/  @!P6 LDG.E.EL.128 R20, [R28.64] ;  /* 0x000000081c14e981 */ /* 0x0000a2000c2e1d00 */
[----:B------:R-:W-:Y:S02]  /*18b0*/  SEL R15, R15, RZ, !P6 ;  /* 0x000000ff0f0f7207 */ /* 0x000fe40007000000 */
[----:B------:R-:W-:-:S03]  /*18c0*/  PRMT R14, R14, 0x7632, R14 ;  /* 0x000076320e0e7816 */ /* 0x000fc6000000000e */
[----:B------:R-:W-:Y:S02]  /*18d0*/  FADD R44, R15, 1 ;  /* 0x3f8000000f2c7421 */ /* 0x000fe40000000000 */
[----:B------:R-:W-:Y:S02]  /*18e0*/  IMAD.U32 R14, R14, 0x10000, RZ ;  /* 0x000100000e0e7824 */ /* 0x000fe400078e00ff */
[----:B------:R-:W-:Y:S01]  /*18f0*/  FMUL R15, R27, R44 ;  /* 0x0000002c1b0f7220 */ /* 0x000fe20000400000 */
[----:B---3--:R-:W-:-:S03]  /*1900*/  SEL R10, R10, RZ, P5 ;  /* 0x000000ff0a0a7207 */ /* 0x008fc60002800000 */
[----:B------:R-:W-:Y:S01]  /*1910*/  FMUL R44, R14, R15 ;  /* 0x0000000f0e2c7220 */ /* 0x000fe20000400000 */
[----:B------:R-:W-:Y:S02]  /*1920*/  SEL R14, R11, RZ, P5 ;  /* 0x000000ff0b0e7207 */ /* 0x000fe40002800000 */
[----:B------:R-:W-:Y:S01]  /*1930*/  SEL R11, R8, RZ, P5 ;  /* 0x000000ff080b7207 */ /* 0x000fe20002800000 */
[----:B------:R-:W-:Y:S01]  /*1940*/  FFMA R39, R10, UR5, R39 ;  /* 0x000000050a277c23 */ /* 0x000fe20008000027 */
[----:B------:R-:W-:Y:S01]  /*1950*/  SEL R9, R9, RZ, P5 ;  /* 0x000000ff09097207 */ /* 0x000fe20002800000 */
[----:B------:R-:W-:Y:S02]  /*1960*/  FFMA R43, R14, UR5, R43 ;  /* 0x000000050e2b7c23 */ /* 0x000fe4000800002b */
[----:B------:R-:W-:Y:S01]  /*1970*/  FFMA R8, R11, UR5, R30 ;  /* 0x000000050b087c23 */ /* 0x000fe2000800001e */
[----:B------:R-:W-:Y:S01]  /*1980*/  FFMA R10, R10, UR5, R39 ;  /* 0x000000050a0a7c23 */ /* 0x000fe20008000027 */
[----:B------:R-:W-:Y:S01]  /*1990*/  FFMA R42, R9, UR5, R42 ;  /* 0x00000005092a7c23 */ /* 0x000fe2000800002a */
[----:B------:R-:W-:Y:S01]  /*19a0*/  LOP3.LUT R39, R0, 0xff, RZ, 0xc0, !PT ;  /* 0x000000ff00277812 */ /* 0x000fe200078ec0ff */
[----:B------:R-:W-:Y:S01]  /*19b0*/  FFMA R8, R11, UR5, R8 ;  /* 0x000000050b087c23 */ /* 0x000fe20008000008 */
[----:B------:R-:W-:Y:S01]  /*19c0*/  FFMA R11, R14, UR5, R43 ;  /* 0x000000050e0b7c23 */ /* 0x000fe2000800002b */
[----:B------:R-:W-:Y:S01]  /*19d0*/  FFMA R9, R9, UR5, R42 ;  /* 0x0000000509097c23 */ /* 0x000fe2000800002a */
[----:B------:R-:W-:Y:S01]  /*19e0*/  SHF.L.U32 R14, R39, 0x5, RZ ;  /* 0x00000005270e7819 */ /* 0x000fe200000006ff */
[----:B------:R-:W-:Y:S06]  /*19f0*/  BAR.SYNC 0x0 ;  /* 0x0000000000007b1d */ /* 0x000fec0000000000 */
[----:B------:R-:W-:-:S02]  /*1a00*/  SEL R12, R12, RZ, !P6 ;  /* 0x000000ff0c0c7207 */ /* 0x000fc40007000000 */
[----:B------:R-:W-:Y:S01]  /*1a10*/  SEL R13, R13, RZ, !P6 ;  /* 0x000000ff0d0d7207 */ /* 0x000fe20007000000 */
[----:B------:R-:W-:Y:S02]  /*1a20*/  STS.128 [R14+0x10], R24 ;  /* 0x000010180e007388 */ /* 0x000fe40000000c00 */
[----:B------:R-:W-:Y:S02]  /*1a30*/  FADD R43, R12, 1 ;  /* 0x3f8000000c2b7421 */ /* 0x000fe40000000000 */
[----:B------:R-:W-:Y:S01]  /*1a40*/  STS.128 [R14], R8 ;  /* 0x000000080e007388 */ /* 0x000fe20000000c00 */
[----:B------:R-:W-:-:S03]  /*1a50*/  FADD R42, R13, 1 ;  /* 0x3f8000000d2a7421 */ /* 0x000fc60000000000 */
[----:B------:R-:W-:Y:S06]  /*1a60*/  BAR.SYNC 0x0 ;  /* 0x0000000000007b1d */ /* 0x000fec0000000000 */
[----:B------:R-:W1:Y:S01]  /*1a70*/  LDS.128 R12, [R39.X16] ;  /* 0x00000000270c7984 */ /* 0x000e62000000cc00 */
[----:B------:R-:W-:Y:S01]  /*1a80*/  SEL R18, R18, RZ, P5 ;  /* 0x000000ff12127207 */ /* 0x000fe20002800000 */
[----:B------:R-:W-:Y:S02]  /*1a90*/  FMUL R43, R24, R43 ;  /* 0x0000002b182b7220 */ /* 0x000fe40000400000 */
[----:B0-----:R-:W0:Y:S01]  /*1aa0*/  LDS.128 R28, [R39.X16+0x1000] ;  /* 0x00100000271c7984 */ /* 0x001e22000000cc00 */
[----:B------:R-:W-:-:S02]  /*1ab0*/  SHF.L.U32 R45, R18, 0x10, RZ ;  /* 0x00000010122d7819 */ /* 0x000fc400000006ff */
[----:B------:R-:W-:-:S03]  /*1ac0*/  PRMT R18, R18, 0x7632, R18 ;  /* 0x0000763212127816 */ /* 0x000fc60000000012 */
[----:B------:R-:W-:Y:S01]  /*1ad0*/  FMUL R43, R45, R43 ;  /* 0x0000002b2d2b7220 */ /* 0x000fe20000400000 */
[----:B------:R-:W-:Y:S01]  /*1ae0*/  FMUL R42, R25, R42 ;  /* 0x0000002a192a7220 */ /* 0x000fe20000400000 */
[----:B------:R-:W-:-:S03]  /*1af0*/  SHF.L.U32 R25, R18, 0x10, RZ ;  /* 0x0000001012197819 */ /* 0x000fc600000006ff */
[----:B------:R-:W-:Y:S02]  /*1b00*/  FSEL R18, R43, -RZ, P5 ;  /* 0x800000ff2b127208 */ /* 0x000fe40002800000 */
[----:B------:R-:W-:-:S03]  /*1b10*/  PLOP3.LUT P1, PT, PT, PT, UP1, 0x40, 0x0 ;  /* 0x000000000000781c */ /* 0x000fc60003f2e818 */
[----:B------:R-:W-:Y:S01]  /*1b20*/  FADD R7, R18, R7 ;  /* 0x0000000712077221 */ /* 0x000fe20000000000 */
[----:B------:R-:W-:Y:S01]  /*1b30*/  MOV R45, UR7 ;  /* 0x00000007002d7c02 */ /* 0x000fe20008000f00 */
[----:B------:R-:W-:Y:S01]  /*1b40*/  IMAD.U32 R27, RZ, RZ, UR7 ;  /* 0x00000007ff1b7e24 */ /* 0x000fe2000f8e00ff */
[----:B------:R-:W-:Y:S01]  /*1b50*/  ISETP.LT.U32.AND P1, PT, R37, 0x900, P1 ;  /* 0x000009002500780c */ /* 0x000fe20000f21070 */
[----:B------:R-:W-:Y:S01]  /*1b60*/  FMUL R25, R25, R42 ;  /* 0x0000002a19197220 */ /* 0x000fe20000400000 */
[----:B------:R-:W-:Y:S01]  /*1b70*/  FSEL R24, R19, -RZ, P5 ;  /* 0x800000ff13187208 */ /* 0x000fe20002800000 */
[----:B------:R-:W-:Y:S02]  /*1b80*/  IMAD R37, R45, 0x900, R37 ;  /* 0x000009002d257824 */ /* 0x000fe400078e0225 */
[----:B------:R-:W-:Y:S01]  /*1b90*/  IMAD R19, R27, 0x900, R38 ;  /* 0x000009001b137824 */ /* 0x000fe200078e0226 */
[----:B------:R-:W-:Y:S02]  /*1ba0*/  FSEL R27, R25, -RZ, P5 ;  /* 0x800000ff191b7208 */ /* 0x000fe40002800000 */
[----:B------:R-:W-:-:S02]  /*1bb0*/  SEL R16, R16, RZ, P5 ;  /* 0x000000ff10107207 */ /* 0x000fc40002800000 */
[----:B------:R-:W-:Y:S01]  /*1bc0*/  SEL R17, R17, RZ, P5 ;  /* 0x000000ff11117207 */ /* 0x000fe20002800000 */
[----:B------:R-:W-:Y:S01]  /*1bd0*/  FADD R3, R24, R3 ;  /* 0x0000000318037221 */ /* 0x000fe20000000000 */
[----:B------:R-:W-:-:S04]  /*1be0*/  PLOP3.LUT P2, PT, PT, PT, UP1, 0x40, 0x0 ;  /* 0x000000000000781c */ /* 0x000fc80003f4e818 */
[----:B------:R-:W-:Y:S02]  /*1bf0*/  ISETP.LT.U32.AND P2, PT, R38, 0x900, P2 ;  /* 0x000009002600780c */ /* 0x000fe40001741070 */
[----:B------:R-:W-:Y:S01]  /*1c00*/  FSEL R44, R44, -RZ, P5 ;  /* 0x800000ff2c2c7208 */ /* 0x000fe20002800000 */
[----:B------:R-:W-:-:S04]  /*1c10*/  FADD R6, R27, R6 ;  /* 0x000000061b067221 */ /* 0x000fc80000000000 */
[----:B------:R-:W-:Y:S01]  /*1c20*/  FADD R5, R44, R5 ;  /* 0x000000052c057221 */ /* 0x000fe20000000000 */
[----:B--2---:R-:W-:Y:S02]  /*1c30*/  SEL R22, R22, RZ, !P6 ;  /* 0x000000ff16167207 */ /* 0x004fe40007000000 */
[----:B------:R-:W-:Y:S02]  /*1c40*/  SEL R18, R23, RZ, !P6 ;  /* 0x000000ff17127207 */ /* 0x000fe40007000000 */
[----:B------:R-:W-:Y:S01]  /*1c50*/  SEL R20, R20, RZ, !P6 ;  /* 0x000000ff14147207 */ /* 0x000fe20007000000 */
[----:B------:R-:W-:Y:S01]  /*1c60*/  FADD R23, R22, 1 ;  /* 0x3f80000016177421 */ /* 0x000fe20000000000 */
[----:B------:R-:W-:Y:S01]  /*1c70*/  SEL R21, R21, RZ, !P6 ;  /* 0x000000ff15157207 */ /* 0x000fe20007000000 */
[----:B------:R-:W-:Y:S02]  /*1c80*/  FADD R22, R18, 1 ;  /* 0x3f80000012167421 */ /* 0x000fe40000000000 */
[----:B------:R-:W-:Y:S01]  /*1c90*/  FADD R25, R20, 1 ;  /* 0x3f80000014197421 */ /* 0x000fe20000000000 */
[----:B------:R-:W-:Y:S01]  /*1ca0*/  FMUL R20, R10, R23 ;  /* 0x000000170a147220 */ /* 0x000fe20000400000 */
[----:B------:R-:W-:Y:S01]  /*1cb0*/  FMUL R22, R11, R22 ;  /* 0x000000160b167220 */ /* 0x000fe20000400000 */
[----:B------:R-:W-:Y:S01]  /*1cc0*/  IMAD.WIDE R10, R37, R4, c[0x0][0x160] ;  /* 0x00005800250a7625 */ /* 0x000fe200078e0204 */
[----:B------:R-:W-:Y:S01]  /*1cd0*/  FADD R24, R21, 1 ;  /* 0x3f80000015187421 */ /* 0x000fe20000000000 */
[----:B------:R-:W-:-:S02]  /*1ce0*/  PRMT R21, R17, 0x7632, R21 ;  /* 0x0000763211157816 */ /* 0x000fc40000000015 */
[----:B------:R-:W-:Y:S01]  /*1cf0*/  IMAD.WIDE R18, R19, R4, c[0x0][0x160] ;  /* 0x0000580013127625 */ /* 0x000fe200078e0204 */
[----:B------:R-:W-:Y:S01]  /*1d00*/  PRMT R4, R16, 0x7632, R4 ;  /* 0x0000763210047816 */ /* 0x000fe20000000004 */
[----:B-1----:R-:W-:Y:S01]  /*1d10*/  @P1 STG.E.128 [R10.64], R12 ;  /* 0x0000000c0a001986 */ /* 0x002fe2000c101d08 */
[----:B------:R-:W-:Y:S01]  /*1d20*/  SHF.L.U32 R23, R17, 0x10, RZ ;  /* 0x0000001011177819 */ /* 0x000fe200000006ff */
[----:B------:R-:W-:Y:S01]  /*1d30*/  FMUL R8, R8, R25 ;  /* 0x0000001908087220 */ /* 0x000fe20000400000 */
[----:B------:R-:W-:Y:S01]  /*1d40*/  SHF.L.U32 R17, R16, 0x10, RZ ;  /* 0x0000001010117819 */ /* 0x000fe200000006ff */
[----:B------:R-:W-:Y:S01]  /*1d50*/  IMAD.U32 R21, R21, 0x10000, RZ ;  /* 0x0001000015157824 */ /* 0x000fe200078e00ff */
[----:B------:R-:W-:Y:S01]  /*1d60*/  SHF.L.U32 R4, R4, 0x10, RZ ;  /* 0x0000001004047819 */ /* 0x000fe200000006ff */
[----:B------:R-:W-:Y:S01]  /*1d70*/  FMUL R9, R9, R24 ;  /* 0x0000001809097220 */ /* 0x000fe20000400000 */
[----:B------:R-:W-:Y:S01]  /*1d80*/  PLOP3.LUT P1, PT, PT, PT, UP0, 0x80, 0x0 ;  /* 0x000000000000781c */ /* 0x000fe20003f2f008 */
[----:B------:R-:W-:Y:S01]  /*1d90*/  FMUL R20, R23, R20 ;  /* 0x0000001417147220 */ /* 0x000fe20000400000 */
[----:B------:R-:W-:Y:S01]  /*1da0*/  FMUL R8, R17, R8 ;  /* 0x0000000811087220 */ /* 0x000fe20000400000 */
[----:B------:R-:W-:Y:S01]  /*1db0*/  FMUL R21, R21, R22 ;  /* 0x0000001615157220 */ /* 0x000fe20000400000 */
[----:B------:R-:W-:-:S02]  /*1dc0*/  FMUL R4, R4, R9 ;  /* 0x0000000904047220 */ /* 0x000fc40000400000 */
[----:B------:R-:W-:Y:S02]  /*1dd0*/  FSEL R20, R20, -RZ, P5 ;  /* 0x800000ff14147208 */ /* 0x000fe40002800000 */
[----:B------:R-:W-:Y:S02]  /*1de0*/  FSEL R8, R8, -RZ, P5 ;  /* 0x800000ff08087208 */ /* 0x000fe40002800000 */
[----:B------:R-:W-:Y:S02]  /*1df0*/  FSEL R21, R21, -RZ, P5 ;  /* 0x800000ff15157208 */ /* 0x000fe40002800000 */
[----:B------:R-:W-:Y:S01]  /*1e00*/  FSEL R9, R4, -RZ, P5 ;  /* 0x800000ff04097208 */ /* 0x000fe20002800000 */
[----:B0-----:R0:W-:Y:S01]  /*1e10*/  @P2 STG.E.128 [R18.64], R28 ;  /* 0x0000001c12002986 */ /* 0x0011e2000c101d08 */
[----:B------:R-:W-:Y:S01]  /*1e20*/  UPLOP3.LUT UP0, UPT, UPT, UPT, UPT, 0x40, 0x0 ;  /* 0x000000000000789c */ /* 0x000fe20003f0e870 */
[----:B------:R-:W-:Y:S01]  /*1e30*/  FADD R33, R20, R33 ;  /* 0x0000002114217221 */ /* 0x000fe20000000000 */
[----:B------:R-:W-:Y:S01]  /*1e40*/  FADD R35, R8, R35 ;  /* 0x0000002308237221 */ /* 0x000fe20000000000 */
[----:B------:R-:W-:Y:S01]  /*1e50*/  FADD R32, R21, R32 ;  /* 0x0000002015207221 */ /* 0x000fe20000000000 */
[----:B------:R-:W-:Y:S01]  /*1e60*/  FADD R34, R9, R34 ;  /* 0x0000002209227221 */ /* 0x000fe20000000000 */
[----:B0-----:R-:W-:Y:S01]  /*1e70*/  MOV R31, 0x800 ;  /* 0x00000800001f7802 */ /* 0x001fe20000000f00 */
[----:B------:R-:W-:Y:S05]  /*1e80*/  @P1 BRA `(.L_x_0) ;  /* 0xfffff1e000001947 */ /* 0x000fea000383ffff */
[----:B------:R-:W-:Y:S01]  /*1e90*/  FADD R34, R35, R34 ;  /* 0x0000002223227221 */ /* 0x000fe20000000000 */
[----:B------:R-:W-:Y:S01]  /*1ea0*/  SHF.R.U32.HI R10, RZ, 0x3, R0 ;  /* 0x00000003ff0a7819 */ /* 0x000fe20000011600 */
[----:B------:R-:W-:Y:S06]  /*1eb0*/  BAR.SYNC 0x0 ;  /* 0x0000000000007b1d */ /* 0x000fec0000000000 */
[----:B------:R-:W-:Y:S01]  /*1ec0*/  FADD R33, R33, R34 ;  /* 0x0000002221217221 */ /* 0x000fe20000000000 */
[----:B------:R-:W-:Y:S01]  /*1ed0*/  LOP3.LUT R10, R10, 0x1c, RZ, 0xc0, !PT ;  /* 0x0000001c0a0a7812 */ /* 0x000fe200078ec0ff */
[----:B------:R-:W-:Y:S01]  /*1ee0*/  ULDC.64 UR4, c[0x0][0x198] ;  /* 0x0000660000047ab9 */ /* 0x000fe20000000a00 */
[----:B------:R-:W-:Y:S01]  /*1ef0*/  PLOP3.LUT P1, PT, PT, PT, UP1, 0x80, 0x0 ;  /* 0x000000000000781c */ /* 0x000fe20003f2f018 */
[----:B------:R-:W-:Y:S01]  /*1f00*/  FADD R32, R32, R33 ;  /* 0x0000002120207221 */ /* 0x000fe20000000000 */
[----:B------:R-:W-:-:S02]  /*1f10*/  USHF.R.S32.HI UR6, URZ, 0x1f, UR7 ;  /* 0x0000001f3f067899 */ /* 0x000fc40008011407 */
[----:B------:R-:W-:Y:S01]  /*1f20*/  ULEA UR4, UP0, UR7, UR4, 0x2 ;  /* 0x0000000407047291 */ /* 0x000fe2000f80103f */
[----:B------:R-:W-:-:S03]  /*1f30*/  FADD R7, R7, R32 ;  /* 0x0000002007077221 */ /* 0x000fc60000000000 */
[----:B------:R-:W-:Y:S01]  /*1f40*/  ULEA.HI.X UR5, UR7, UR5, UR6, 0x2, UP0 ;  /* 0x0000000507057291 */ /* 0x000fe200080f1406 */
[----:B------:R-:W-:-:S04]  /*1f50*/  FADD R6, R6, R7 ;  /* 0x0000000706067221 */ /* 0x000fc80000000000 */
        /* <DEDUP_REMOVED lines=12> */
[----:B------:R-:W-:Y:S04]  /*2020*/  @!P3 STS [R10], R7 ;  /* 0x000000070a00b388 */ /* 0x000fe80000000800 */
[----:B------:R-:W-:Y:S06]  /*2030*/  BAR.SYNC 0x0 ;  /* 0x0000000000007b1d */ /* 0x000fec0000000000 */
[----:B------:R-:W0:Y:S04]  /*2040*/  @!P4 LDS R9, [R0.X4] ;  /* 0x000000000009c984 */ /* 0x000e280000004800 */
[----:B0-----:R-:W0:Y:S02]  /*2050*/  SHFL.BFLY PT, R4, R9, 0x4, 0x1f ;  /* 0x0c801f0009047f89 */ /* 0x001e2400000e0000 */
[----:B0-----:R-:W-:-:S05]  /*2060*/  FADD R3, R9, R4 ;  /* 0x0000000409037221 */ /* 0x001fca0000000000 */
[----:B------:R-:W0:Y:S02]  /*2070*/  SHFL.BFLY PT, R4, R3, 0x2, 0x1f ;  /* 0x0c401f0003047f89 */ /* 0x000e2400000e0000 */
[----:B0-----:R-:W-:Y:S01]  /*2080*/  FADD R6, R3, R4 ;  /* 0x0000000403067221 */ /* 0x001fe20000000000 */
[----:B------:R-:W-:-:S04]  /*2090*/  MOV R4, UR4 ;  /* 0x0000000400047c02 */ /* 0x000fc80008000f00 */
[----:B------:R-:W0:Y:S02]  /*20a0*/  SHFL.BFLY PT, R5, R6, 0x1, 0x1f ;  /* 0x0c201f0006057f89 */ /* 0x000e2400000e0000 */
[----:B0-----:R-:W-:Y:S01]  /*20b0*/  FADD R7, R6, R5 ;  /* 0x0000000506077221 */ /* 0x001fe20000000000 */
[----:B------:R-:W-:-:S04]  /*20c0*/  IMAD.U32 R5, RZ, RZ, UR5 ;  /* 0x00000005ff057e24 */ /* 0x000fc8000f8e00ff */
[----:B------:R-:W-:Y:S04]  /*20d0*/  @P0 STS [R0.X4], R7 ;  /* 0x0000000700000388 */ /* 0x000fe80000004800 */
[----:B------:R-:W-:Y:S06]  /*20e0*/  BAR.SYNC 0x0 ;  /* 0x0000000000007b1d */ /* 0x000fec0000000000 */
[----:B------:R-:W2:Y:S01]  /*20f0*/  @!P1 LDG.E.EL R4, [R4.64] ;  /* 0x0000000804049981 */ /* 0x000ea2000c2e1900 */
[----:B------:R-:W-:Y:S01]  /*2100*/  PLOP3.LUT P0, PT, PT, PT, UP1, 0x80, 0x0 ;  /* 0x000000000000781c */ /* 0x000fe20003f0f018 */
[----:B------:R-:W-:-:S02]  /*2110*/  UMOV UR4, URZ ;  /* 0x0000003f00047c82 */ /* 0x000fc40008000000 */
[----:B------:R-:W0:Y:S01]  /*2120*/  LDS R3, [RZ] ;  /* 0x00000000ff037984 */ /* 0x000e220000000800 */
[----:B------:R-:W-:Y:S02]  /*2130*/  UPLOP3.LUT UP0, UPT, UPT, UPT, UPT, 0x80, 0x0 ;  /* 0x000000000000789c */ /* 0x000fe40003f0f070 */
[----:B------:R-:W-:Y:S01]  /*2140*/  UMOV UR5, URZ ;  /* 0x0000003f00057c82 */ /* 0x000fe20008000000 */
[----:B0-----:R-:W-:-:S06]  /*2150*/  FMUL R3, R3, -0.5 ;  /* 0xbf00000003037820 */ /* 0x001fcc0000400000 */
[----:B--2---:R-:W0:Y:S02]  /*2160*/  @!P0 R2UR UR4, R4 ;  /* 0x00000000040483c2 */ /* 0x004e2400000e0000 */
[----:B0-----:R-:W-:-:S05]  /*2170*/  MOV R6, UR4 ;  /* 0x0000000400067c02 */ /* 0x001fca0008000f00 */
[----:B------:R-:W-:-:S04]  /*2180*/  FMUL R6, R6, UR4 ;  /* 0x0000000406067c20 */ /* 0x000fc80008400000 */
[----:B------:R-:W-:-:S04]  /*2190*/  FMUL R6, R6, UR4 ;  /* 0x0000000406067c20 */ /* 0x000fc80008400000 */
[----:B------:R-:W-:-:S04]  /*21a0*/  FMUL R0, R3, R6 ;  /* 0x0000000603007220 */ /* 0x000fc80000400000 */
[----:B------:R-:W-:-:S01]  /*21b0*/  FMUL R0, R0, 0.00043402778101153671741 ;  /* 0x39e38e3900007820 */ /* 0x000fc20000400000 */
.L_x_1:
[C---:B0-----:R-:W-:Y:S01]  /*21c0*/  IADD3 R5, P0, R2.reuse, UR5, RZ ;  /* 0x0000000502057c10 */ /* 0x041fe2000ff1e0ff */
[----:B------:R-:W-:Y:S01]  /*21d0*/  CS2R R16, SRZ ;  /* 0x0000000000107805 */ /* 0x000fe2000001ff00 */
[----:B------:R-:W-:Y:S01]  /*21e0*/  LOP3.LUT R28, R2, UR5, RZ, 0xfc, !PT ;  /* 0x00000005021c7c12 */ /* 0x000fe2000f8efcff */
[----:B------:R-:W-:Y:S01]  /*21f0*/  CS2R R18, SRZ ;  /* 0x0000000000127805 */ /* 0x000fe2000001ff00 */
[----:B------:R-:W-:Y:S01]  /*2200*/  MOV R7, UR7 ;  /* 0x0000000700077c02 */ /* 0x000fe20008000f00 */
[----:B------:R-:W-:Y:S01]  /*2210*/  IMAD.X R6, RZ, RZ, RZ, P0 ;  /* 0x000000ffff067224 */ /* 0x000fe200000e06ff */
[----:B------:R-:W-:Y:S01]  /*2220*/  LEA R4, P0, R5, c[0x0][0x188], 0x2 ;  /* 0x0000620005047a11 */ /* 0x000fe200078010ff */
[----:B------:R-:W-:Y:S01]  /*2230*/  CS2R R20, SRZ ;  /* 0x0000000000147805 */ /* 0x000fe2000001ff00 */
[----:B------:R-:W-:Y:S01]  /*2240*/  ISETP.GE.U32.AND P1, PT, R28, 0x900, PT ;  /* 0x000009001c00780c */ /* 0x000fe20003f26070 */
[----:B------:R-:W-:Y:S01]  /*2250*/  CS2R R22, SRZ ;  /* 0x0000000000167805 */ /* 0x000fe2000001ff00 */
[----:B------:R-:W-:-:S02]  /*2260*/  LOP3.LUT R3, R36, UR5, RZ, 0xfc, !PT ;  /* 0x0000000524037c12 */ /* 0x000fc4000f8efcff */
[----:B------:R-:W-:Y:S02]  /*2270*/  MOV R8, UR7 ;  /* 0x0000000700087c02 */ /* 0x000fe40008000f00 */
[----:B------:R-:W-:Y:S02]  /*2280*/  LEA.HI.X R5, R5, c[0x0][0x18c], R6, 0x2, P0 ;  /* 0x0000630005057a11 */ /* 0x000fe400000f1406 */
[----:B------:R-:W-:Y:S01]  /*2290*/  ISETP.LT.AND P0, PT, R7, 0x200, !P1 ;  /* 0x000002000700780c */ /* 0x000fe20004f01270 */
[----:B------:R-:W-:Y:S01]  /*22a0*/  IMAD R3, R8, 0x900, R3 ;  /* 0x0000090008037824 */ /* 0x000fe200078e0203 */
[----:B------:R-:W-:Y:S01]  /*22b0*/  MOV R26, 0x4 ;  /* 0x00000004001a7802 */ /* 0x000fe20000000f00 */
[----:B------:R-:W-:Y:S02]  /*22c0*/  CS2R R10, SRZ ;  /* 0x00000000000a7805 */ /* 0x000fe4000001ff00 */
[----:B------:R0:W2:Y:S02]  /*22d0*/  @!P1 LDG.E.EL.128 R16, [R4.64+0x10] ;  /* 0x0000100804109981 */ /* 0x0000a4000c2e1d00 */
[----:B------:R-:W-:Y:S01]  /*22e0*/  IMAD.WIDE R6, R3, R26, c[0x0][0x160] ;  /* 0x0000580003067625 */ /* 0x000fe200078e021a */
[----:B------:R-:W-:Y:S01]  /*22f0*/  MOV R3, UR7 ;  /* 0x0000000700037c02 */ /* 0x000fe20008000f00 */
[----:B------:R-:W-:-:S04]  /*2300*/  CS2R R8, SRZ ;  /* 0x0000000000087805 */ /* 0x000fc8000001ff00 */
[----:B------:R-:W-:Y:S01]  /*2310*/  IMAD R3, R3, 0x900, R28 ;  /* 0x0000090003037824 */ /* 0x000fe200078e021c */
[----:B------:R1:W3:Y:S01]  /*2320*/  @P0 LDG.E.EF.128 R20, [R6.64] ;  /* 0x0000000806140981 */ /* 0x0002e2000c0e1d00 */
[-C--:B------:R-:W-:Y:S01]  /*2330*/  IMAD.WIDE.U32 R28, R28, R26.reuse, c[0x0][0x188] ;  /* 0x000062001c1c7625 */ /* 0x080fe200078e001a */
[----:B------:R-:W-:Y:S01]  /*2340*/  CS2R R12, SRZ ;  /* 0x00000000000c7805 */ /* 0x000fe2000001ff00 */
[----:B------:R-:W-:Y:S02]  /*2350*/  CS2R R14, SRZ ;  /* 0x00000000000e7805 */ /* 0x000fe4000001ff00 */
[----:B------:R-:W-:Y:S01]  /*2360*/  IMAD.WIDE R26, R3, R26, c[0x0][0x160] ;  /* 0x00005800031a7625 */ /* 0x000fe200078e021a */
[----:B------:R-:W4:Y:S01]  /*2370*/  @!P1 LDG.E.EL.128 R8, [R28.64] ;  /* 0x000000081c089981 */ /* 0x000f22000c2e1d00 */
[----:B------:R-:W-:-:S03]  /*2380*/  MOV R24, 0x2 ;  /* 0x0000000200187802 */ /* 0x000fc60000000f00 */
[----:B------:R-:W5:Y:S01]  /*2390*/  @P0 LDG.E.EF.128 R12, [R26.64] ;  /* 0x000000081a0c0981 */ /* 0x000f62000c0e1d00 */
[----:B0-----:R-:W-:Y:S01]  /*23a0*/  CS2R R4, SRZ ;  /* 0x0000000000047805 */ /* 0x001fe2000001ff00 */
[----:B-1----:R-:W-:Y:S01]  /*23b0*/  CS2R R6, SRZ ;  /* 0x0000000000067805 */ /* 0x002fe2000001ff00 */
[----:B------:R-:W-:-:S05]  /*23c0*/  IMAD.WIDE R30, R3, R24, c[0x0][0x190] ;  /* 0x00006400031e7625 */ /* 0x000fca00078e0218 */
[----:B------:R-:W5:Y:S01]  /*23d0*/  @P0 LDG.E.EF.128 R4, [R30.64] ;  /* 0x000000081e040981 */ /* 0x000f62000c0e1d00 */
[----:B------:R-:W-:Y:S01]  /*23e0*/  UMOV UR5, 0x800 ;  /* 0x0000080000057882 */ /* 0x000fe20000000000 */
[----:B--2---:R-:W-:Y:S02]  /*23f0*/  SEL R18, R18, RZ, !P1 ;  /* 0x000000ff12127207 */ /* 0x004fe40004800000 */
[----:B------:R-:W-:-:S03]  /*2400*/  SEL R17, R17, RZ, !P1 ;  /* 0x000000ff11117207 */ /* 0x000fc60004800000 */
[----:B------:R-:W-:Y:S01]  /*2410*/  FADD R18, R18, 1 ;  /* 0x3f80000012127421 */ /* 0x000fe20000000000 */
[----:B---3--:R-:W-:Y:S02]  /*2420*/  SEL R25, R20, RZ, P0 ;  /* 0x000000ff14197207 */ /* 0x008fe40000000000 */
[----:B------:R-:W-:Y:S02]  /*2430*/  SEL R20, R21, RZ, P0 ;  /* 0x000000ff15147207 */ /* 0x000fe40000000000 */
[----:B------:R-:W-:Y:S01]  /*2440*/  SEL R21, R22, RZ, P0 ;  /* 0x000000ff16157207 */ /* 0x000fe20000000000 */
[----:B------:R-:W-:Y:S01]  /*2450*/  FADD R17, R17, 1 ;  /* 0x3f80000011117421 */ /* 0x000fe20000000000 */
[----:B----4-:R-:W-:-:S03]  /*2460*/  SEL R8, R8, RZ, !P1 ;  /* 0x000000ff08087207 */ /* 0x010fc60004800000 */
[----:B------:R-:W-:Y:S01]  /*2470*/  FMUL R18, R21, R18 ;  /* 0x0000001215127220 */ /* 0x000fe20000400000 */
[----:B------:R-:W-:Y:S01]  /*2480*/  SEL R21, R11, RZ, !P1 ;  /* 0x000000ff0b157207 */ /* 0x000fe20004800000 */
[----:B------:R-:W-:Y:S01]  /*2490*/  FMUL R17, R20, R17 ;  /* 0x0000001114117220 */ /* 0x000fe20000400000 */
[----:B-----5:R-:W-:Y:S01]  /*24a0*/  SEL R11, R12, RZ, P0 ;  /* 0x000000ff0c0b7207 */ /* 0x020fe20000000000 */
[----:B------:R-:W-:Y:S01]  /*24b0*/  FADD R8, R8, 1 ;  /* 0x3f80000008087421 */ /* 0x000fe20000000000 */
[----:B------:R-:W-:Y:S02]  /*24c0*/  SEL R20, R10, RZ, !P1 ;  /* 0x000000ff0a147207 */ /* 0x000fe40004800000 */
[----:B------:R-:W-:Y:S01]  /*24d0*/  SEL R9, R9, RZ, !P1 ;  /* 0x000000ff09097207 */ /* 0x000fe20004800000 */
[----:B------:R-:W-:Y:S01]  /*24e0*/  FMUL R10, R11, R8 ;  /* 0x000000080b0a7220 */ /* 0x000fe20000400000 */
[----:B------:R-:W-:Y:S01]  /*24f0*/  SEL R12, R13, RZ, P0 ;  /* 0x000000ff0d0c7207 */ /* 0x000fe20000000000 */
[----:B------:R-:W-:Y:S01]  /*2500*/  FADD R8, R20, 1 ;  /* 0x3f80000014087421 */ /* 0x000fe20000000000 */
[----:B------:R-:W-:Y:S01]  /*2510*/  SEL R13, R14, RZ, P0 ;  /* 0x000000ff0e0d7207 */ /* 0x000fe20000000000 */
[----:B------:R-:W-:Y:S01]  /*2520*/  FADD R9, R9, 1 ;  /* 0x3f80000009097421 */ /* 0x000fe20000000000 */
[----:B------:R-:W-:-:S03]  /*2530*/  SEL R14, R15, RZ, P0 ;  /* 0x000000ff0f0e7207 */ /* 0x000fc60000000000 */
[----:B------:R-:W-:Y:S01]  /*2540*/  FMUL R13, R13, R8 ;  /* 0x000000080d0d7220 */ /* 0x000fe20000400000 */
[----:B------:R-:W-:Y:S01]  /*2550*/  SEL R8, R5, RZ, P0 ;  /* 0x000000ff05087207 */ /* 0x000fe20000000000 */
[----:B------:R-:W-:Y:S01]  /*2560*/  FMUL R12, R12, R9 ;  /* 0x000000090c0c7220 */ /* 0x000fe20000400000 */
[----:B------:R-:W-:Y:S01]  /*2570*/  FADD R9, R21, 1 ;  /* 0x3f80000015097421 */ /* 0x000fe20000000000 */
[----:B------:R-:W-:Y:S02]  /*2580*/  SEL R4, R4, RZ, P0 ;  /* 0x000000ff04047207 */ /* 0x000fe40000000000 */
[----:B------:R-:W-:Y:S01]  /*2590*/  SHF.L.U32 R11, R8, 0x10, RZ ;  /* 0x00000010080b7819 */ /* 0x000fe200000006ff */
[----:B------:R-:W-:Y:S01]  /*25a0*/  FMUL R14, R14, R9 ;  /* 0x000000090e0e7220 */ /* 0x000fe20000400000 */
[----:B------:R-:W-:Y:S01]  /*25b0*/  FMUL R15, R10, UR4 ;  /* 0x000000040a0f7c20 */ /* 0x000fe20008400000 */
[C---:B------:R-:W-:Y:S01]  /*25c0*/  IMAD.U32 R9, R4.reuse, 0x10000, RZ ;  /* 0x0001000004097824 */ /* 0x040fe200078e00ff */
[----:B------:R-:W-:Y:S01]  /*25d0*/  PRMT R5, R4, 0x7632, R5 ;  /* 0x0000763204057816 */ /* 0x000fe20000000005 */
[----:B------:R-:W-:Y:S01]  /*25e0*/  FMUL R4, R0, R11 ;  /* 0x0000000b00047220 */ /* 0x000fe20000400000 */
[----:B------:R-:W-:Y:S01]  /*25f0*/  SEL R16, R16, RZ, !P1 ;  /* 0x000000ff10107207 */ /* 0x000fe20004800000 */
[----:B------:R-:W-:Y:S01]  /*2600*/  FFMA R21, R0, R9, R15 ;  /* 0x0000000900157223 */ /* 0x000fe2000000000f */
[----:B------:R-:W-:Y:S01]  /*2610*/  PRMT R8, R8, 0x7632, R8 ;  /* 0x0000763208087816 */ /* 0x000fe20000000008 */
[----:B------:R-:W-:Y:S01]  /*2620*/  FFMA R4, R13, UR4, R4 ;  /* 0x000000040d047c23 */ /* 0x000fe20008000004 */
[----:B------:R-:W-:-:S02]  /*2630*/  SHF.L.U32 R5, R5, 0x10, RZ ;  /* 0x0000001005057819 */ /* 0x000fc400000006ff */
[----:B------:R-:W-:Y:S01]  /*2640*/  SEL R6, R6, RZ, P0 ;  /* 0x000000ff06067207 */ /* 0x000fe20000000000 */
[----:B------:R-:W-:Y:S01]  /*2650*/  FFMA R10, R0, R9, R21 ;  /* 0x00000009000a7223 */ /* 0x000fe20000000015 */
[----:B------:R-:W-:Y:S01]  /*2660*/  SEL R7, R7, RZ, P0 ;  /* 0x000000ff07077207 */ /* 0x000fe20000000000 */
[----:B------:R-:W-:Y:S01]  /*2670*/  FADD R16, R16, 1 ;  /* 0x3f80000010107421 */ /* 0x000fe20000000000 */
[----:B------:R-:W-:Y:S01]  /*2680*/  SHF.L.U32 R9, R8, 0x10, RZ ;  /* 0x0000001008097819 */ /* 0x000fe200000006ff */
[C-C-:B------:R-:W-:Y:S01]  /*2690*/  FFMA R8, R0.reuse, R11, R4.reuse ;  /* 0x0000000b00087223 */ /* 0x140fe20000000004 */
[----:B------:R-:W-:Y:S01]  /*26a0*/  FMUL R15, R0, R5 ;  /* 0x00000005000f7220 */ /* 0x000fe20000400000 */
[C---:B------:R-:W-:Y:S01]  /*26b0*/  PRMT R4, R6.reuse, 0x7632, R4 ;  /* 0x0000763206047816 */ /* 0x040fe20000000004 */
[----:B------:R-:W-:Y:S01]  /*26c0*/  IMAD.U32 R11, R6, 0x10000, RZ ;  /* 0x00010000060b7824 */ /* 0x000fe200078e00ff */
[----:B------:R-:W-:Y:S02]  /*26d0*/  SEL R19, R19, RZ, !P1 ;  /* 0x000000ff13137207 */ /* 0x000fe40004800000 */
[----:B------:R-:W-:Y:S01]  /*26e0*/  PRMT R6, R7, 0x7632, R6 ;  /* 0x0000763207067816 */ /* 0x000fe20000000006 */
[----:B------:R-:W-:Y:S01]  /*26f0*/  FMUL R16, R25, R16 ;  /* 0x0000001019107220 */ /* 0x000fe20000400000 */
[----:B------:R-:W-:Y:S01]  /*2700*/  FFMA R25, R12, UR4, R15 ;  /* 0x000000040c197c23 */ /* 0x000fe2000800000f */
[----:B------:R-:W-:Y:S01]  /*2710*/  SEL R22, R23, RZ, P0 ;  /* 0x000000ff17167207 */ /* 0x000fe20000000000 */
[----:B------:R-:W-:Y:S01]  /*2720*/  FMUL R21, R0, R9 ;  /* 0x0000000900157220 */ /* 0x000fe20000400000 */
[----:B------:R-:W-:Y:S01]  /*2730*/  SHF.L.U32 R13, R4, 0x10, RZ ;  /* 0x00000010040d7819 */ /* 0x000fe200000006ff */
[----:B------:R-:W-:Y:S01]  /*2740*/  FADD R19, R19, 1 ;  /* 0x3f80000013137421 */ /* 0x000fe20000000000 */
[----:B------:R-:W-:-:S02]  /*2750*/  SHF.L.U32 R7, R7, 0x10, RZ ;  /* 0x0000001007077819 */ /* 0x000fc400000006ff */
[----:B------:R-:W-:Y:S01]  /*2760*/  SHF.L.U32 R15, R6, 0x10, RZ ;  /* 0x00000010060f7819 */ /* 0x000fe200000006ff */
[----:B------:R-:W-:Y:S01]  /*2770*/  FFMA R14, R14, UR4, R21 ;  /* 0x000000040e0e7c23 */ /* 0x000fe20008000015 */
[----:B------:R-:W-:Y:S01]  /*2780*/  FMUL R19, R22, R19 ;  /* 0x0000001316137220 */ /* 0x000fe20000400000 */
[C---:B------:R-:W-:Y:S01]  /*2790*/  FMUL R21, R0.reuse, R11 ;  /* 0x0000000b00157220 */ /* 0x040fe20000400000 */
[C---:B------:R-:W-:Y:S01]  /*27a0*/  FMUL R4, R0.reuse, R13 ;  /* 0x0000000d00047220 */ /* 0x040fe20000400000 */
[C---:B------:R-:W-:Y:S01]  /*27b0*/  FMUL R23, R0.reuse, R7 ;  /* 0x0000000700177220 */ /* 0x040fe20000400000 */
[----:B------:R-:W-:Y:S01]  /*27c0*/  FMUL R6, R0, R15 ;  /* 0x0000000f00067220 */ /* 0x000fe20000400000 */
[----:B------:R-:W-:Y:S01]  /*27d0*/  FFMA R16, R16, UR4, R21 ;  /* 0x0000000410107c23 */ /* 0x000fe20008000015 */
[----:B------:R-:W-:Y:S01]  /*27e0*/  FFMA R4, R17, UR4, R4 ;  /* 0x0000000411047c23 */ /* 0x000fe20008000004 */
[----:B------:R-:W-:Y:S01]  /*27f0*/  FFMA R18, R18, UR4, R23 ;  /* 0x0000000412127c23 */ /* 0x000fe20008000017 */
[----:B------:R-:W-:Y:S01]  /*2800*/  FFMA R6, R19, UR4, R6 ;  /* 0x0000000413067c23 */ /* 0x000fe20008000006 */
[C---:B------:R-:W-:Y:S01]  /*2810*/  FFMA R25, R0.reuse, R5, R25 ;  /* 0x0000000500197223 */ /* 0x040fe20000000019 */
[C---:B------:R-:W-:Y:S01]  /*2820*/  FFMA R5, R0.reuse, R9, R14 ;  /* 0x0000000900057223 */ /* 0x040fe2000000000e */
[C---:B------:R-:W-:Y:S01]  /*2830*/  FFMA R16, R0.reuse, R11, R16 ;  /* 0x0000000b00107223 */ /* 0x040fe20000000010 */
[C---:B------:R-:W-:Y:S01]  /*2840*/  FFMA R13, R0.reuse, R13, R4 ;  /* 0x0000000d000d7223 */ /* 0x040fe20000000004 */
[C---:B------:R-:W-:Y:S01]  /*2850*/  FFMA R7, R0.reuse, R7, R18 ;  /* 0x0000000700077223 */ /* 0x040fe20000000012 */
[----:B------:R-:W-:Y:S01]  /*2860*/  FFMA R12, R0, R15, R6 ;  /* 0x0000000f000c7223 */ /* 0x000fe20000000006 */
[----:B------:R-:W-:Y:S01]  /*2870*/  F2FP.BF16.PACK_AB R4, R25, R10 ;  /* 0x0000000a1904723e */ /* 0x000fe200000010ff */
[----:B------:R-:W-:Y:S01]  /*2880*/  IMAD.WIDE R24, R3, R24, c[0x0][0x1a0] ;  /* 0x0000680003187625 */ /* 0x000fe200078e0218 */
[----:B------:R-:W-:-:S02]  /*2890*/  F2FP.BF16.PACK_AB R5, R5, R8 ;  /* 0x000000080505723e */ /* 0x000fc400000010ff */
[----:B------:R-:W-:Y:S02]  /*28a0*/  F2FP.BF16.PACK_AB R6, R13, R16 ;  /* 0x000000100d06723e */ /* 0x000fe400000010ff */
[----:B------:R-:W-:-:S05]  /*28b0*/  F2FP.BF16.PACK_AB R7, R12, R7 ;  /* 0x000000070c07723e */ /* 0x000fca00000010ff */
[----:B------:R0:W-:Y:S01]  /*28c0*/  @P0 STG.E.128 [R24.64], R4 ;  /* 0x0000000418000986 */ /* 0x0001e2000c101d08 */
[----:B------:R-:W-:Y:S01]  /*28d0*/  PLOP3.LUT P0, PT, PT, PT, UP0, 0x80, 0x0 ;  /* 0x000000000000781c */ /* 0x000fe20003f0f008 */
[----:B------:R-:W-:-:S12]  /*28e0*/  UPLOP3.LUT UP0, UPT, UPT, UPT, UPT, 0x40, 0x0 ;  /* 0x000000000000789c */ /* 0x000fd80003f0e870 */
[----:B------:R-:W-:Y:S05]  /*28f0*/  @P0 BRA `(.L_x_1) ;  /* 0xfffff8c000000947 */ /* 0x000fea000383ffff */
[----:B------:R-:W-:Y:S05]  /*2900*/  EXIT ;  /* 0x000000000000794d */ /* 0x000fea0003800000 */
.L_x_2:
[----:B------:R-:W-:-:S00]  /*2910*/  BRA `(.L_x_2) ;  /* 0xfffffff000007947 */ /* 0x000fc0000383ffff */
[----:B------:R-:W-:-:S00]  /*2920*/  NOP ;  /* 0x0000000000007918 */ /* 0x000fc00000000000 */
        /* <DEDUP_REMOVED lines=13> */
.L_x_3:


//--------------------- .nv.shared.triton__0d1d2d3d4d5d6d7d8d9de10de --------------------------
	.section	.nv.shared.triton__0d1d2d3d4d5d6d7d8d9de10de,"aw",@nobits
	.align	16
